	.target	sm_100a

	.elftype	@"ET_EXEC"


//--------------------- .note.nv.tkinfo           --------------------------
	.section	.note.nv.tkinfo,"",@"SHT_NOTE"
	.sectionflags	@"SHF_NOTE_NV_TKINFO"
	.tkinfo
        /*0018*/ 	.word	0x00000002
        /*0030*/ 	.string	""
        /*0030*/ 	.string	"ptxas"
        /*0030*/ 	.string	"Cuda compilation tools, release 13.0, V13.0.88"
        /*0030*/ 	.string	"Build cuda_13.0.r13.0/compiler.36424714_0"
        /*0030*/ 	.string	"-arch sm_100a -m 64 "



//--------------------- .note.nv.cuinfo           --------------------------
	.section	.note.nv.cuinfo,"",@"SHT_NOTE"
	.sectionflags	@"SHF_NOTE_NV_CUINFO"
        /*0018*/ 	.short	0x0002
        /*001a*/ 	.short	0x0064
        /*001c*/ 	.short	0x0082
	.zero		2


//--------------------- .nv.info                  --------------------------
	.section	.nv.info,"",@"SHT_CUDA_INFO"
	.align	4


	//----- nvinfo : EIATTR_REGCOUNT
	.align		4
        /*0000*/ 	.byte	0x04, 0x2f
        /*0002*/ 	.short	(.L_19 - .L_18)
	.align		4
.L_18:
        /*0004*/ 	.word	index@(_ZN7cutlass13device_kernelINS_4gemm6kernel13GemmUniversalIN4cute5tupleIJiiiiEEENS1_10collective13CollectiveMmaINS1_35MainloopSm100TmaUmmaWarpSpecializedILi10ELi2ELi4ENS5_IJNS4_1CILi2EEENSA_ILi1EEESC_EEEEENS5_IJNSA_ILi256EEENSA_ILi64EEENSA_ILi128EEEEEENS_12float_e4m3_tENS5_IJlSC_lEEESJ_SK_NS4_8TiledMMAINS4_8MMA_AtomIJNS4_10MMA_TraitsINS4_25SM100_MMA_F8F6F4_2x1SM_SSEJSJ_SJ_fSF_SG_NS4_17integral_constantINS4_4UMMA5MajorELSR_0EEESS_NSP_INSQ_7ScaleInELST_0EEESU_EEEEEENS4_6LayoutINS5_IJSC_SC_SC_EEENS5_IJNSA_ILi0EEESZ_SZ_EEEEENS5_IJNS4_10UnderscoreES12_S12_EEEEENS4_18SM100_TMA_2SM_LOADENS4_14ComposedLayoutINS4_7SwizzleILi3ELi4ELi3EEENS4_18smem_ptr_flag_bitsILi8EEENSX_INS5_IJNSA_ILi8EEESH_EEENS5_IJSH_SC_EEEEEEEvNS4_8identityES15_S1F_vS1G_EENS_8epilogue10collective18CollectiveEpilogueINS1I_23Sm100TmaWarpSpecializedILi1ELi1ELi64ELb0ELb0EEEJNS5_IJSH_SG_SH_EEENS5_IJNSX_ISH_SC_EENSX_ISG_SC_EEEEESJ_SK_SJ_SK_NS1I_6fusion15FusionCallbacksIS1M_NS1R_17LinearCombinationISJ_fSJ_fLNS_15FloatRoundStyleE2EEES1N_S1Q_JEEENS4_5SM1004TMEM4LOAD26SM100_TMEM_LOAD_32dp32b64xENS4_13SM90_TMA_LOADENS16_INS17_ILi2ELi4ELi3EEES1A_NSX_INS5_IJS1B_SG_EEENS5_IJSG_SC_EEEEEEENS4_39AutoVectorizingCopyWithAssumedAlignmentILi128EEENS4_14SM90_TMA_STOREES26_S28_S28_EEEvvEEEEvNT_6ParamsE)
        /*0008*/ 	.word	0x000000c2


	//----- nvinfo : EIATTR_FRAME_SIZE
	.align		4
.L_19:
        /*000c*/ 	.byte	0x04, 0x11
        /*000e*/ 	.short	(.L_21 - .L_20)
	.align		4
.L_20:
        /*0010*/ 	.word	index@($__internal_2_$__cuda_sm10x_tcgen05_guardrail_trap_unallocated_columns_being_dealloced)
        /*0014*/ 	.word	0x00000000


	//----- nvinfo : EIATTR_FRAME_SIZE
	.align		4
.L_21:
        /*0018*/ 	.byte	0x04, 0x11
        /*001a*/ 	.short	(.L_23 - .L_22)
	.align		4
.L_22:
        /*001c*/ 	.word	index@($__internal_1_$__cuda_sm10x_tcgen05_guardrail_trap_phase_invalid_during_alloc)
        /*0020*/ 	.word	0x00000000


	//----- nvinfo : EIATTR_FRAME_SIZE
	.align		4
.L_23:
        /*0024*/ 	.byte	0x04, 0x11
        /*0026*/ 	.short	(.L_25 - .L_24)
	.align		4
.L_24:
        /*0028*/ 	.word	index@($__internal_0_$__cuda_sm10x_tcgen05_guardrail_trap_col_being_dealloced_not_returned_by_alloc)
        /*002c*/ 	.word	0x00000000


	//----- nvinfo : EIATTR_FRAME_SIZE
	.align		4
.L_25:
        /*0030*/ 	.byte	0x04, 0x11
        /*0032*/ 	.short	(.L_27 - .L_26)
	.align		4
.L_26:
        /*0034*/ 	.word	index@(_ZN7cutlass13device_kernelINS_4gemm6kernel13GemmUniversalIN4cute5tupleIJiiiiEEENS1_10collective13CollectiveMmaINS1_35MainloopSm100TmaUmmaWarpSpecializedILi10ELi2ELi4ENS5_IJNS4_1CILi2EEENSA_ILi1EEESC_EEEEENS5_IJNSA_ILi256EEENSA_ILi64EEENSA_ILi128EEEEEENS_12float_e4m3_tENS5_IJlSC_lEEESJ_SK_NS4_8TiledMMAINS4_8MMA_AtomIJNS4_10MMA_TraitsINS4_25SM100_MMA_F8F6F4_2x1SM_SSEJSJ_SJ_fSF_SG_NS4_17integral_constantINS4_4UMMA5MajorELSR_0EEESS_NSP_INSQ_7ScaleInELST_0EEESU_EEEEEENS4_6LayoutINS5_IJSC_SC_SC_EEENS5_IJNSA_ILi0EEESZ_SZ_EEEEENS5_IJNS4_10UnderscoreES12_S12_EEEEENS4_18SM100_TMA_2SM_LOADENS4_14ComposedLayoutINS4_7SwizzleILi3ELi4ELi3EEENS4_18smem_ptr_flag_bitsILi8EEENSX_INS5_IJNSA_ILi8EEESH_EEENS5_IJSH_SC_EEEEEEEvNS4_8identityES15_S1F_vS1G_EENS_8epilogue10collective18CollectiveEpilogueINS1I_23Sm100TmaWarpSpecializedILi1ELi1ELi64ELb0ELb0EEEJNS5_IJSH_SG_SH_EEENS5_IJNSX_ISH_SC_EENSX_ISG_SC_EEEEESJ_SK_SJ_SK_NS1I_6fusion15FusionCallbacksIS1M_NS1R_17LinearCombinationISJ_fSJ_fLNS_15FloatRoundStyleE2EEES1N_S1Q_JEEENS4_5SM1004TMEM4LOAD26SM100_TMEM_LOAD_32dp32b64xENS4_13SM90_TMA_LOADENS16_INS17_ILi2ELi4ELi3EEES1A_NSX_INS5_IJS1B_SG_EEENS5_IJSG_SC_EEEEEEENS4_39AutoVectorizingCopyWithAssumedAlignmentILi128EEENS4_14SM90_TMA_STOREES26_S28_S28_EEEvvEEEEvNT_6ParamsE)
        /*0038*/ 	.word	0x00000000


	//----- nvinfo : EIATTR_MIN_STACK_SIZE
	.align		4
.L_27:
        /*003c*/ 	.byte	0x04, 0x12
        /*003e*/ 	.short	(.L_29 - .L_28)
	.align		4
.L_28:
        /*0040*/ 	.word	index@(_ZN7cutlass13device_kernelINS_4gemm6kernel13GemmUniversalIN4cute5tupleIJiiiiEEENS1_10collective13CollectiveMmaINS1_35MainloopSm100TmaUmmaWarpSpecializedILi10ELi2ELi4ENS5_IJNS4_1CILi2EEENSA_ILi1EEESC_EEEEENS5_IJNSA_ILi256EEENSA_ILi64EEENSA_ILi128EEEEEENS_12float_e4m3_tENS5_IJlSC_lEEESJ_SK_NS4_8TiledMMAINS4_8MMA_AtomIJNS4_10MMA_TraitsINS4_25SM100_MMA_F8F6F4_2x1SM_SSEJSJ_SJ_fSF_SG_NS4_17integral_constantINS4_4UMMA5MajorELSR_0EEESS_NSP_INSQ_7ScaleInELST_0EEESU_EEEEEENS4_6LayoutINS5_IJSC_SC_SC_EEENS5_IJNSA_ILi0EEESZ_SZ_EEEEENS5_IJNS4_10UnderscoreES12_S12_EEEEENS4_18SM100_TMA_2SM_LOADENS4_14ComposedLayoutINS4_7SwizzleILi3ELi4ELi3EEENS4_18smem_ptr_flag_bitsILi8EEENSX_INS5_IJNSA_ILi8EEESH_EEENS5_IJSH_SC_EEEEEEEvNS4_8identityES15_S1F_vS1G_EENS_8epilogue10collective18CollectiveEpilogueINS1I_23Sm100TmaWarpSpecializedILi1ELi1ELi64ELb0ELb0EEEJNS5_IJSH_SG_SH_EEENS5_IJNSX_ISH_SC_EENSX_ISG_SC_EEEEESJ_SK_SJ_SK_NS1I_6fusion15FusionCallbacksIS1M_NS1R_17LinearCombinationISJ_fSJ_fLNS_15FloatRoundStyleE2EEES1N_S1Q_JEEENS4_5SM1004TMEM4LOAD26SM100_TMEM_LOAD_32dp32b64xENS4_13SM90_TMA_LOADENS16_INS17_ILi2ELi4ELi3EEES1A_NSX_INS5_IJS1B_SG_EEENS5_IJSG_SC_EEEEEEENS4_39AutoVectorizingCopyWithAssumedAlignmentILi128EEENS4_14SM90_TMA_STOREES26_S28_S28_EEEvvEEEEvNT_6ParamsE)
        /*0044*/ 	.word	0x00000000
.L_29:


//--------------------- .nv.compat                --------------------------
	.section	.nv.compat,"",@"SHT_CUDA_COMPAT_INFO"
	.align	4
        /*0000*/ 	.byte	0x02, 0x09, 0x01, 0x00, 0x02, 0x02, 0x02, 0x00, 0x02, 0x05, 0x05, 0x00, 0x03, 0x07, 0x01, 0x01
        /*0010*/ 	.byte	0x02, 0x03, 0x01, 0x00, 0x02, 0x06, 0x01, 0x00, 0x04, 0x0b, 0x08, 0x00, 0x09, 0x00, 0x00, 0x00
        /*0020*/ 	.byte	0x00, 0x00, 0x00, 0x00


//--------------------- .nv.info._ZN7cutlass13device_kernelINS_4gemm6kernel13GemmUniversalIN4cute5tupleIJiiiiEEENS1_10collective13CollectiveMmaINS1_35MainloopSm100TmaUmmaWarpSpecializedILi10ELi2ELi4ENS5_IJNS4_1CILi2EEENSA_ILi1EEESC_EEEEENS5_IJNSA_ILi256EEENSA_ILi64EEENSA_ILi128EEEEEENS_12float_e4m3_tENS5_IJlSC_lEEESJ_SK_NS4_8TiledMMAINS4_8MMA_AtomIJNS4_10MMA_TraitsINS4_25SM100_MMA_F8F6F4_2x1SM_SSEJSJ_SJ_fSF_SG_NS4_17integral_constantINS4_4UMMA5MajorELSR_0EEESS_NSP_INSQ_7ScaleInELST_0EEESU_EEEEEENS4_6LayoutINS5_IJSC_SC_SC_EEENS5_IJNSA_ILi0EEESZ_SZ_EEEEENS5_IJNS4_10UnderscoreES12_S12_EEEEENS4_18SM100_TMA_2SM_LOADENS4_14ComposedLayoutINS4_7SwizzleILi3ELi4ELi3EEENS4_18smem_ptr_flag_bitsILi8EEENSX_INS5_IJNSA_ILi8EEESH_EEENS5_IJSH_SC_EEEEEEEvNS4_8identityES15_S1F_vS1G_EENS_8epilogue10collective18CollectiveEpilogueINS1I_23Sm100TmaWarpSpecializedILi1ELi1ELi64ELb0ELb0EEEJNS5_IJSH_SG_SH_EEENS5_IJNSX_ISH_SC_EENSX_ISG_SC_EEEEESJ_SK_SJ_SK_NS1I_6fusion15FusionCallbacksIS1M_NS1R_17LinearCombinationISJ_fSJ_fLNS_15FloatRoundStyleE2EEES1N_S1Q_JEEENS4_5SM1004TMEM4LOAD26SM100_TMEM_LOAD_32dp32b64xENS4_13SM90_TMA_LOADENS16_INS17_ILi2ELi4ELi3EEES1A_NSX_INS5_IJS1B_SG_EEENS5_IJSG_SC_EEEEEEENS4_39AutoVectorizingCopyWithAssumedAlignmentILi128EEENS4_14SM90_TMA_STOREES26_S28_S28_EEEvvEEEEvNT_6ParamsE --------------------------
	.section	.nv.info._ZN7cutlass13device_kernelINS_4gemm6kernel13GemmUniversalIN4cute5tupleIJiiiiEEENS1_10collective13CollectiveMmaINS1_35MainloopSm100TmaUmmaWarpSpecializedILi10ELi2ELi4ENS5_IJNS4_1CILi2EEENSA_ILi1EEESC_EEEEENS5_IJNSA_ILi256EEENSA_ILi64EEENSA_ILi128EEEEEENS_12float_e4m3_tENS5_IJlSC_lEEESJ_SK_NS4_8TiledMMAINS4_8MMA_AtomIJNS4_10MMA_TraitsINS4_25SM100_MMA_F8F6F4_2x1SM_SSEJSJ_SJ_fSF_SG_NS4_17integral_constantINS4_4UMMA5MajorELSR_0EEESS_NSP_INSQ_7ScaleInELST_0EEESU_EEEEEENS4_6LayoutINS5_IJSC_SC_SC_EEENS5_IJNSA_ILi0EEESZ_SZ_EEEEENS5_IJNS4_10UnderscoreES12_S12_EEEEENS4_18SM100_TMA_2SM_LOADENS4_14ComposedLayoutINS4_7SwizzleILi3ELi4ELi3EEENS4_18smem_ptr_flag_bitsILi8EEENSX_INS5_IJNSA_ILi8EEESH_EEENS5_IJSH_SC_EEEEEEEvNS4_8identityES15_S1F_vS1G_EENS_8epilogue10collective18CollectiveEpilogueINS1I_23Sm100TmaWarpSpecializedILi1ELi1ELi64ELb0ELb0EEEJNS5_IJSH_SG_SH_EEENS5_IJNSX_ISH_SC_EENSX_ISG_SC_EEEEESJ_SK_SJ_SK_NS1I_6fusion15FusionCallbacksIS1M_NS1R_17LinearCombinationISJ_fSJ_fLNS_15FloatRoundStyleE2EEES1N_S1Q_JEEENS4_5SM1004TMEM4LOAD26SM100_TMEM_LOAD_32dp32b64xENS4_13SM90_TMA_LOADENS16_INS17_ILi2ELi4ELi3EEES1A_NSX_INS5_IJS1B_SG_EEENS5_IJSG_SC_EEEEEEENS4_39AutoVectorizingCopyWithAssumedAlignmentILi128EEENS4_14SM90_TMA_STOREES26_S28_S28_EEEvvEEEEvNT_6ParamsE,"",@"SHT_CUDA_INFO"
	.sectionflags	@""
	.align	4


	//----- nvinfo : EIATTR_CUDA_API_VERSION
	.align		4
        /*0000*/ 	.byte	0x04, 0x37
        /*0002*/ 	.short	(.L_31 - .L_30)
.L_30:
        /*0004*/ 	.word	0x00000082


	//----- nvinfo : EIATTR_KPARAM_INFO
	.align		4
.L_31:
        /*0008*/ 	.byte	0x04, 0x17
        /*000a*/ 	.short	(.L_33 - .L_32)
.L_32:
        /*000c*/ 	.word	0x00000000
        /*0010*/ 	.short	0x0000
        /*0012*/ 	.short	0x0000
        /*0014*/ 	.byte	0x00, 0xf0, 0x01, 0x20


	//----- nvinfo : EIATTR_AT_ENTRY_FRAGMENTS
	.align		4
.L_33:
        /*0018*/ 	.byte	0x04, 0x4f
        /*001a*/ 	.short	(.L_35 - .L_34)


	//   ....[0]....
.L_34:
        /*001c*/ 	.word	0x00000007


	//----- nvinfo : EIATTR_RESERVED_SMEM_USED
	.align		4
.L_35:
        /*0020*/ 	.byte	0x01, 0x41
	.zero		2


	//----- nvinfo : EIATTR_SPARSE_MMA_MASK
	.align		4
        /*0024*/ 	.byte	0x03, 0x50
        /*0026*/ 	.short	0x0000


	//----- nvinfo : EIATTR_TCGEN05_2CTA_USED
	.align		4
        /*0028*/ 	.byte	0x01, 0x52
	.zero		2


	//----- nvinfo : EIATTR_MAXREG_COUNT
	.align		4
        /*002c*/ 	.byte	0x03, 0x1b
        /*002e*/ 	.short	0x00ff


	//----- nvinfo : EIATTR_NUM_BARRIERS
	.align		4
        /*0030*/ 	.byte	0x02, 0x4c
        /*0032*/ 	.byte	0x07
	.zero		1


	//----- nvinfo : EIATTR_EXTERNS
	.align		4
        /*0034*/ 	.byte	0x04, 0x0f
        /*0036*/ 	.short	(.L_37 - .L_36)


	//   ....[0]....
	.align		4
.L_36:
        /*0038*/ 	.word	index@(__assertfail)


	//----- nvinfo : EIATTR_MERCURY_ISA_VERSION
	.align		4
.L_37:
        /*003c*/ 	.byte	0x03, 0x5f
        /*003e*/ 	.short	0x0101


	//----- nvinfo : EIATTR_INT_WARP_WIDE_INSTR_OFFSETS
	.align		4
        /*0040*/ 	.byte	0x04, 0x31
        /*0042*/ 	.short	(.L_39 - .L_38)


	//   ....[0]....
.L_38:
        /*0044*/ 	.word	0x00000da0


	//   ....[1]....
        /*0048*/ 	.word	0x00000e40


	//   ....[2]....
        /*004c*/ 	.word	0x000021a0


	//   ....[3]....
        /*0050*/ 	.word	0x000043e0


	//   ....[4]....
        /*0054*/ 	.word	0x00004400


	//   ....[5]....
        /*0058*/ 	.word	0x00004430


	//   ....[6]....
        /*005c*/ 	.word	0x00004e40


	//   ....[7]....
        /*0060*/ 	.word	0x00004f60


	//----- nvinfo : EIATTR_COOP_GROUP_MASK_REGIDS
	.align		4
.L_39:
        /*0064*/ 	.byte	0x04, 0x29
        /*0066*/ 	.short	(.L_41 - .L_40)


	//   ....[0]....
.L_40:
        /*0068*/ 	.word	0xffffffff


	//   ....[1]....
        /*006c*/ 	.word	0xffffffff


	//   ....[2]....
        /*0070*/ 	.word	0xffffffff


	//   ....[3]....
        /*0074*/ 	.word	0xffffffff


	//   ....[4]....
        /*0078*/ 	.word	0xffffffff


	//   ....[5]....
        /*007c*/ 	.word	0xffffffff


	//   ....[6]....
        /*0080*/ 	.word	0xffffffff


	//   ....[7]....
        /*0084*/ 	.word	0xffffffff


	//   ....[8]....
        /*0088*/ 	.word	0xffffffff


	//   ....[9]....
        /*008c*/ 	.word	0xffffffff


	//   ....[10]....
        /*0090*/ 	.word	0xffffffff


	//   ....[11]....
        /*0094*/ 	.word	0xffffffff


	//   ....[12]....
        /*0098*/ 	.word	0xffffffff


	//   ....[13]....
        /*009c*/ 	.word	0xffffffff


	//----- nvinfo : EIATTR_COOP_GROUP_INSTR_OFFSETS
	.align		4
.L_41:
        /*00a0*/ 	.byte	0x04, 0x28
        /*00a2*/ 	.short	(.L_43 - .L_42)


	//   ....[0]....
.L_42:
        /*00a4*/ 	.word	0x000000c0


	//   ....[1]....
        /*00a8*/ 	.word	0x00000500


	//   ....[2]....
        /*00ac*/ 	.word	0x00000770


	//   ....[3]....
        /*00b0*/ 	.word	0x000008a0


	//   ....[4]....
        /*00b4*/ 	.word	0x00000990


	//   ....[5]....
        /*00b8*/ 	.word	0x00000af0


	//   ....[6]....
        /*00bc*/ 	.word	0x00000c80


	//   ....[7]....
        /*00c0*/ 	.word	0x00000ec0


	//   ....[8]....
        /*00c4*/ 	.word	0x00002080


	//   ....[9]....
        /*00c8*/ 	.word	0x000031c0


	//   ....[10]....
        /*00cc*/ 	.word	0x00003690


	//   ....[11]....
        /*00d0*/ 	.word	0x000036c0


	//   ....[12]....
        /*00d4*/ 	.word	0x000042e0


	//   ....[13]....
        /*00d8*/ 	.word	0x000044f0


	//----- nvinfo : EIATTR_VRC_CTA_INIT_COUNT
	.align		4
.L_43:
        /*00dc*/ 	.byte	0x02, 0x4a
        /*00de*/ 	.byte	0x80
	.zero		1


	//----- nvinfo : EIATTR_SYSCALL_OFFSETS
	.align		4
        /*00e0*/ 	.byte	0x04, 0x46
        /*00e2*/ 	.short	(.L_45 - .L_44)


	//   ....[0]....
.L_44:
        /*00e4*/ 	.word	0x00005920


	//   ....[1]....
        /*00e8*/ 	.word	0x00005a60


	//   ....[2]....
        /*00ec*/ 	.word	0x00006200


	//----- nvinfo : EIATTR_MBARRIER_INSTR_OFFSETS
	.align		4
.L_45:
        /*00f0*/ 	.byte	0x04, 0x39
        /*00f2*/ 	.short	(.L_47 - .L_46)


	//   ....[0]....
.L_46:
        /*00f4*/ 	.word	0x00000610
        /*00f8*/ 	.word	0x000000ff
        /*00fc*/ 	.word	0x00000000
        /*0100*/ 	.short	0x0100
        /*0102*/ 	.byte	0x08
	.zero		1


	//   ....[1]....
        /*0104*/ 	.word	0x00000620
        /*0108*/ 	.word	0x000000ff
        /*010c*/ 	.word	0x00000050
        /*0110*/ 	.short	0x0100
        /*0112*/ 	.byte	0x08
	.zero		1


	//   ....[2]....
        /*0114*/ 	.word	0x00000630
        /*0118*/ 	.word	0x000000ff
        /*011c*/ 	.word	0x00000008
        /*0120*/ 	.short	0x0100
        /*0122*/ 	.byte	0x08
	.zero		1


	//   ....[3]....
        /*0124*/ 	.word	0x00000640
        /*0128*/ 	.word	0x000000ff
        /*012c*/ 	.word	0x00000058
        /*0130*/ 	.short	0x0100
        /*0132*/ 	.byte	0x08
	.zero		1


	//   ....[4]....
        /*0134*/ 	.word	0x00000650
        /*0138*/ 	.word	0x000000ff
        /*013c*/ 	.word	0x00000010
        /*0140*/ 	.short	0x0100
        /*0142*/ 	.byte	0x08
	.zero		1


	//   ....[5]....
        /*0144*/ 	.word	0x00000660
        /*0148*/ 	.word	0x000000ff
        /*014c*/ 	.word	0x00000060
        /*0150*/ 	.short	0x0100
        /*0152*/ 	.byte	0x08
	.zero		1


	//   ....[6]....
        /*0154*/ 	.word	0x00000670
        /*0158*/ 	.word	0x000000ff
        /*015c*/ 	.word	0x00000018
        /*0160*/ 	.short	0x0100
        /*0162*/ 	.byte	0x08
	.zero		1


	//   ....[7]....
        /*0164*/ 	.word	0x00000680
        /*0168*/ 	.word	0x000000ff
        /*016c*/ 	.word	0x00000068
        /*0170*/ 	.short	0x0100
        /*0172*/ 	.byte	0x08
	.zero		1


	//   ....[8]....
        /*0174*/ 	.word	0x00000690
        /*0178*/ 	.word	0x000000ff
        /*017c*/ 	.word	0x00000020
        /*0180*/ 	.short	0x0100
        /*0182*/ 	.byte	0x08
	.zero		1


	//   ....[9]....
        /*0184*/ 	.word	0x000006a0
        /*0188*/ 	.word	0x000000ff
        /*018c*/ 	.word	0x00000070
        /*0190*/ 	.short	0x0100
        /*0192*/ 	.byte	0x08
	.zero		1


	//   ....[10]....
        /*0194*/ 	.word	0x000006b0
        /*0198*/ 	.word	0x000000ff
        /*019c*/ 	.word	0x00000028
        /*01a0*/ 	.short	0x0100
        /*01a2*/ 	.byte	0x08
	.zero		1


	//   ....[11]....
        /*01a4*/ 	.word	0x000006c0
        /*01a8*/ 	.word	0x000000ff
        /*01ac*/ 	.word	0x00000078
        /*01b0*/ 	.short	0x0100
        /*01b2*/ 	.byte	0x08
	.zero		1


	//   ....[12]....
        /*01b4*/ 	.word	0x000006d0
        /*01b8*/ 	.word	0x000000ff
        /*01bc*/ 	.word	0x00000030
        /*01c0*/ 	.short	0x0100
        /*01c2*/ 	.byte	0x08
	.zero		1


	//   ....[13]....
        /*01c4*/ 	.word	0x000006e0
        /*01c8*/ 	.word	0x000000ff
        /*01cc*/ 	.word	0x00000080
        /*01d0*/ 	.short	0x0100
        /*01d2*/ 	.byte	0x08
	.zero		1


	//   ....[14]....
        /*01d4*/ 	.word	0x000006f0
        /*01d8*/ 	.word	0x000000ff
        /*01dc*/ 	.word	0x00000038
        /*01e0*/ 	.short	0x0100
        /*01e2*/ 	.byte	0x08
	.zero		1


	//   ....[15]....
        /*01e4*/ 	.word	0x00000700
        /*01e8*/ 	.word	0x000000ff
        /*01ec*/ 	.word	0x00000088
        /*01f0*/ 	.short	0x0100
        /*01f2*/ 	.byte	0x08
	.zero		1


	//   ....[16]....
        /*01f4*/ 	.word	0x00000710
        /*01f8*/ 	.word	0x000000ff
        /*01fc*/ 	.word	0x00000040
        /*0200*/ 	.short	0x0100
        /*0202*/ 	.byte	0x08
	.zero		1


	//   ....[17]....
        /*0204*/ 	.word	0x00000720
        /*0208*/ 	.word	0x000000ff
        /*020c*/ 	.word	0x00000090
        /*0210*/ 	.short	0x0100
        /*0212*/ 	.byte	0x08
	.zero		1


	//   ....[18]....
        /*0214*/ 	.word	0x00000730
        /*0218*/ 	.word	0x000000ff
        /*021c*/ 	.word	0x00000048
        /*0220*/ 	.short	0x0100
        /*0222*/ 	.byte	0x08
	.zero		1


	//   ....[19]....
        /*0224*/ 	.word	0x00000740
        /*0228*/ 	.word	0x000000ff
        /*022c*/ 	.word	0x00000098
        /*0230*/ 	.short	0x0100
        /*0232*/ 	.byte	0x08
	.zero		1


	//   ....[20]....
        /*0234*/ 	.word	0x00000870
        /*0238*/ 	.word	0x000000ff
        /*023c*/ 	.word	0x000000a0
        /*0240*/ 	.short	0x0100
        /*0242*/ 	.byte	0x09
	.zero		1


	//   ....[21]....
        /*0244*/ 	.word	0x00000880
        /*0248*/ 	.word	0x000000ff
        /*024c*/ 	.word	0x000000a8
        /*0250*/ 	.short	0x0100
        /*0252*/ 	.byte	0x09
	.zero		1


	//   ....[22]....
        /*0254*/ 	.word	0x00000960
        /*0258*/ 	.word	0x000000ff
        /*025c*/ 	.word	0x000000b0
        /*0260*/ 	.short	0x0100
        /*0262*/ 	.byte	0x08
	.zero		1


	//   ....[23]....
        /*0264*/ 	.word	0x00000970
        /*0268*/ 	.word	0x000000ff
        /*026c*/ 	.word	0x000000b8
        /*0270*/ 	.short	0x0100
        /*0272*/ 	.byte	0x08
	.zero		1


	//   ....[24]....
        /*0274*/ 	.word	0x00000aa0
        /*0278*/ 	.word	0x000000ff
        /*027c*/ 	.word	0x000000c0
        /*0280*/ 	.short	0x0100
        /*0282*/ 	.byte	0x08
	.zero		1


	//   ....[25]....
        /*0284*/ 	.word	0x00000ab0
        /*0288*/ 	.word	0x000000ff
        /*028c*/ 	.word	0x000000d0
        /*0290*/ 	.short	0x0100
        /*0292*/ 	.byte	0x08
	.zero		1


	//   ....[26]....
        /*0294*/ 	.word	0x00000ac0
        /*0298*/ 	.word	0x000000ff
        /*029c*/ 	.word	0x000000c8
        /*02a0*/ 	.short	0x0100
        /*02a2*/ 	.byte	0x08
	.zero		1


	//   ....[27]....
        /*02a4*/ 	.word	0x00000ad0
        /*02a8*/ 	.word	0x000000ff
        /*02ac*/ 	.word	0x000000d8
        /*02b0*/ 	.short	0x0100
        /*02b2*/ 	.byte	0x08
	.zero		1


	//   ....[28]....
        /*02b4*/ 	.word	0x00000bf0
        /*02b8*/ 	.word	0x000000ff
        /*02bc*/ 	.word	0x000000e0
        /*02c0*/ 	.short	0x0100
        /*02c2*/ 	.byte	0x09
	.zero		1


	//   ....[29]....
        /*02c4*/ 	.word	0x00000c00
        /*02c8*/ 	.word	0x000000ff
        /*02cc*/ 	.word	0x00000100
        /*02d0*/ 	.short	0x0100
        /*02d2*/ 	.byte	0x09
	.zero		1


	//   ....[30]....
        /*02d4*/ 	.word	0x00000c10
        /*02d8*/ 	.word	0x000000ff
        /*02dc*/ 	.word	0x000000e8
        /*02e0*/ 	.short	0x0100
        /*02e2*/ 	.byte	0x09
	.zero		1


	//   ....[31]....
        /*02e4*/ 	.word	0x00000c20
        /*02e8*/ 	.word	0x000000ff
        /*02ec*/ 	.word	0x00000108
        /*02f0*/ 	.short	0x0100
        /*02f2*/ 	.byte	0x09
	.zero		1


	//   ....[32]....
        /*02f4*/ 	.word	0x00000c30
        /*02f8*/ 	.word	0x000000ff
        /*02fc*/ 	.word	0x000000f0
        /*0300*/ 	.short	0x0100
        /*0302*/ 	.byte	0x09
	.zero		1


	//   ....[33]....
        /*0304*/ 	.word	0x00000c40
        /*0308*/ 	.word	0x000000ff
        /*030c*/ 	.word	0x00000110
        /*0310*/ 	.short	0x0100
        /*0312*/ 	.byte	0x09
	.zero		1


	//   ....[34]....
        /*0314*/ 	.word	0x00000c50
        /*0318*/ 	.word	0x000000ff
        /*031c*/ 	.word	0x000000f8
        /*0320*/ 	.short	0x0100
        /*0322*/ 	.byte	0x09
	.zero		1


	//   ....[35]....
        /*0324*/ 	.word	0x00000c60
        /*0328*/ 	.word	0x000000ff
        /*032c*/ 	.word	0x00000118
        /*0330*/ 	.short	0x0100
        /*0332*/ 	.byte	0x09
	.zero		1


	//   ....[36]....
        /*0334*/ 	.word	0x00000d50
        /*0338*/ 	.word	0x000000ff
        /*033c*/ 	.word	0x00000120
        /*0340*/ 	.short	0x0100
        /*0342*/ 	.byte	0x08
	.zero		1


	//   ....[37]....
        /*0344*/ 	.word	0x00000d60
        /*0348*/ 	.word	0x000000ff
        /*034c*/ 	.word	0x00000130
        /*0350*/ 	.short	0x0100
        /*0352*/ 	.byte	0x08
	.zero		1


	//   ....[38]....
        /*0354*/ 	.word	0x00000d70
        /*0358*/ 	.word	0x000000ff
        /*035c*/ 	.word	0x00000128
        /*0360*/ 	.short	0x0100
        /*0362*/ 	.byte	0x08
	.zero		1


	//   ....[39]....
        /*0364*/ 	.word	0x00000d80
        /*0368*/ 	.word	0x000000ff
        /*036c*/ 	.word	0x00000138
        /*0370*/ 	.short	0x0100
        /*0372*/ 	.byte	0x08
	.zero		1


	//   ....[40]....
        /*0374*/ 	.word	0x00000e70
        /*0378*/ 	.word	0x000000ff
        /*037c*/ 	.word	0x00000140
        /*0380*/ 	.short	0x0100
        /*0382*/ 	.byte	0x06
	.zero		1


	//   ....[41]....
        /*0384*/ 	.word	0x00001880
        /*0388*/ 	.word	0x00000003
        /*038c*/ 	.word	0x00000130
        /*0390*/ 	.short	0x010a
        /*0392*/ 	.byte	0xff
	.zero		1


	//   ....[42]....
        /*0394*/ 	.word	0x000018b0
        /*0398*/ 	.word	0x00000003
        /*039c*/ 	.word	0x00000120
        /*03a0*/ 	.short	0x0101
        /*03a2*/ 	.byte	0xff
	.zero		1


	//   ....[43]....
        /*03a4*/ 	.word	0x000019b0
        /*03a8*/ 	.word	0x000000ff
        /*03ac*/ 	.word	0x00000050
        /*03b0*/ 	.short	0x010a
        /*03b2*/ 	.byte	0x08
	.zero		1


	//   ....[44]....
        /*03b4*/ 	.word	0x00001a80
        /*03b8*/ 	.word	0x000000ff
        /*03bc*/ 	.word	0x00000050
        /*03c0*/ 	.short	0x010a
        /*03c2*/ 	.byte	0x21
	.zero		1


	//   ....[45]....
        /*03c4*/ 	.word	0x00001c30
        /*03c8*/ 	.word	0x000000ff
        /*03cc*/ 	.word	0x00000050
        /*03d0*/ 	.short	0x010a
        /*03d2*/ 	.byte	0x08
	.zero		1


	//   ....[46]....
        /*03d4*/ 	.word	0x00001d30
        /*03d8*/ 	.word	0x000000ff
        /*03dc*/ 	.word	0x000000b8
        /*03e0*/ 	.short	0x0101
        /*03e2*/ 	.byte	0x04
	.zero		1


	//   ....[47]....
        /*03e4*/ 	.word	0x00001d50
        /*03e8*/ 	.word	0x000000ff
        /*03ec*/ 	.word	0x00000050
        /*03f0*/ 	.short	0x010a
        /*03f2*/ 	.byte	0x08
	.zero		1


	//   ....[48]....
        /*03f4*/ 	.word	0x00001dd0
        /*03f8*/ 	.word	0x000000ff
        /*03fc*/ 	.word	0x00000050
        /*0400*/ 	.short	0x010a
        /*0402*/ 	.byte	0x11
	.zero		1


	//   ....[49]....
        /*0404*/ 	.word	0x00001f60
        /*0408*/ 	.word	0x000000ff
        /*040c*/ 	.word	0x00000050
        /*0410*/ 	.short	0x010a
        /*0412*/ 	.byte	0x08
	.zero		1


	//   ....[50]....
        /*0414*/ 	.word	0x000020b0
        /*0418*/ 	.word	0x00000002
        /*041c*/ 	.word	0x000000c0
        /*0420*/ 	.short	0x010a
        /*0422*/ 	.byte	0xff
	.zero		1


	//   ....[51]....
        /*0424*/ 	.word	0x00002170
        /*0428*/ 	.word	0x00000002
        /*042c*/ 	.word	0x00000000
        /*0430*/ 	.short	0x0101
        /*0432*/ 	.byte	0xff
	.zero		1


	//   ....[52]....
        /*0434*/ 	.word	0x000026d0
        /*0438*/ 	.word	0x000000ff
        /*043c*/ 	.word	0x00000000
        /*0440*/ 	.short	0x010a
        /*0442*/ 	.byte	0x05
	.zero		1


	//   ....[53]....
        /*0444*/ 	.word	0x00002760
        /*0448*/ 	.word	0x000000ff
        /*044c*/ 	.word	0x00000000
        /*0450*/ 	.short	0x010a
        /*0452*/ 	.byte	0x05
	.zero		1


	//   ....[54]....
        /*0454*/ 	.word	0x000027f0
        /*0458*/ 	.word	0x000000ff
        /*045c*/ 	.word	0x00000000
        /*0460*/ 	.short	0x010a
        /*0462*/ 	.byte	0x05
	.zero		1


	//   ....[55]....
        /*0464*/ 	.word	0x00002880
        /*0468*/ 	.word	0x000000ff
        /*046c*/ 	.word	0x00000000
        /*0470*/ 	.short	0x010a
        /*0472*/ 	.byte	0x05
	.zero		1


	//   ....[56]....
        /*0474*/ 	.word	0x00002910
        /*0478*/ 	.word	0x000000ff
        /*047c*/ 	.word	0x00000000
        /*0480*/ 	.short	0x010a
        /*0482*/ 	.byte	0x05
	.zero		1


	//   ....[57]....
        /*0484*/ 	.word	0x000029a0
        /*0488*/ 	.word	0x000000ff
        /*048c*/ 	.word	0x00000000
        /*0490*/ 	.short	0x010a
        /*0492*/ 	.byte	0x05
	.zero		1


	//   ....[58]....
        /*0494*/ 	.word	0x00002a30
        /*0498*/ 	.word	0x000000ff
        /*049c*/ 	.word	0x00000000
        /*04a0*/ 	.short	0x010a
        /*04a2*/ 	.byte	0x05
	.zero		1


	//   ....[59]....
        /*04a4*/ 	.word	0x00002ac0
        /*04a8*/ 	.word	0x000000ff
        /*04ac*/ 	.word	0x00000000
        /*04b0*/ 	.short	0x010a
        /*04b2*/ 	.byte	0x05
	.zero		1


	//   ....[60]....
        /*04b4*/ 	.word	0x00002b50
        /*04b8*/ 	.word	0x000000ff
        /*04bc*/ 	.word	0x00000000
        /*04c0*/ 	.short	0x010a
        /*04c2*/ 	.byte	0x05
	.zero		1


	//   ....[61]....
        /*04c4*/ 	.word	0x00002bf0
        /*04c8*/ 	.word	0x00000000
        /*04cc*/ 	.word	0x00000000
        /*04d0*/ 	.short	0x010a
        /*04d2*/ 	.byte	0xff
	.zero		1


	//   ....[62]....
        /*04d4*/ 	.word	0x00002d20
        /*04d8*/ 	.word	0x00000000
        /*04dc*/ 	.word	0x00000120
        /*04e0*/ 	.short	0x010a
        /*04e2*/ 	.byte	0xff
	.zero		1


	//   ....[63]....
        /*04e4*/ 	.word	0x00002d90
        /*04e8*/ 	.word	0x00000004
        /*04ec*/ 	.word	0x00000000
        /*04f0*/ 	.short	0x0101
        /*04f2*/ 	.byte	0xff
	.zero		1


	//   ....[64]....
        /*04f4*/ 	.word	0x00002db0
        /*04f8*/ 	.word	0x000000ff
        /*04fc*/ 	.word	0x000000d0
        /*0500*/ 	.short	0x010a
        /*0502*/ 	.byte	0x05
	.zero		1


	//   ....[65]....
        /*0504*/ 	.word	0x00002ed0
        /*0508*/ 	.word	0x00000000
        /*050c*/ 	.word	0x000000c0
        /*0510*/ 	.short	0x010a
        /*0512*/ 	.byte	0xff
	.zero		1


	//   ....[66]....
        /*0514*/ 	.word	0x00002fd0
        /*0518*/ 	.word	0x00000000
        /*051c*/ 	.word	0x00000000
        /*0520*/ 	.short	0x0101
        /*0522*/ 	.byte	0xff
	.zero		1


	//   ....[67]....
        /*0524*/ 	.word	0x00003060
        /*0528*/ 	.word	0x000000ff
        /*052c*/ 	.word	0x000000d0
        /*0530*/ 	.short	0x0106
        /*0532*/ 	.byte	0x05
	.zero		1


	//   ....[68]....
        /*0534*/ 	.word	0x00003080
        /*0538*/ 	.word	0x000000ff
        /*053c*/ 	.word	0x000000d0
        /*0540*/ 	.short	0x010a
        /*0542*/ 	.byte	0x05
	.zero		1


	//   ....[69]....
        /*0544*/ 	.word	0x00003110
        /*0548*/ 	.word	0x000000ff
        /*054c*/ 	.word	0x000000d0
        /*0550*/ 	.short	0x0106
        /*0552*/ 	.byte	0x04
	.zero		1


	//   ....[70]....
        /*0554*/ 	.word	0x00003150
        /*0558*/ 	.word	0x00000000
        /*055c*/ 	.word	0x000000d0
        /*0560*/ 	.short	0x010a
        /*0562*/ 	.byte	0xff
	.zero		1


	//   ....[71]....
        /*0564*/ 	.word	0x00003390
        /*0568*/ 	.word	0x000000ff
        /*056c*/ 	.word	0x00000008
        /*0570*/ 	.short	0x010a
        /*0572*/ 	.byte	0x06
	.zero		1


	//   ....[72]....
        /*0574*/ 	.word	0x000033b0
        /*0578*/ 	.word	0x000000ff
        /*057c*/ 	.word	0x00000008
        /*0580*/ 	.short	0x010a
        /*0582*/ 	.byte	0x06
	.zero		1


	//   ....[73]....
        /*0584*/ 	.word	0x00003540
        /*0588*/ 	.word	0x000000ff
        /*058c*/ 	.word	0x00000008
        /*0590*/ 	.short	0x010a
        /*0592*/ 	.byte	0x06
	.zero		1


	//   ....[74]....
        /*0594*/ 	.word	0x00003560
        /*0598*/ 	.word	0x000000ff
        /*059c*/ 	.word	0x00000008
        /*05a0*/ 	.short	0x010a
        /*05a2*/ 	.byte	0x06
	.zero		1


	//   ....[75]....
        /*05a4*/ 	.word	0x00003620
        /*05a8*/ 	.word	0x000000ff
        /*05ac*/ 	.word	0x00000000
        /*05b0*/ 	.short	0x0101
        /*05b2*/ 	.byte	0x07
	.zero		1


	//   ....[76]....
        /*05b4*/ 	.word	0x00003960
        /*05b8*/ 	.word	0x00000000
        /*05bc*/ 	.word	0x000000c0
        /*05c0*/ 	.short	0x010a
        /*05c2*/ 	.byte	0xff
	.zero		1


	//   ....[77]....
        /*05c4*/ 	.word	0x00003a20
        /*05c8*/ 	.word	0x00000000
        /*05cc*/ 	.word	0x00000000
        /*05d0*/ 	.short	0x0101
        /*05d2*/ 	.byte	0xff
	.zero		1


	//   ....[78]....
        /*05d4*/ 	.word	0x00003ae0
        /*05d8*/ 	.word	0x000000ff
        /*05dc*/ 	.word	0x00000000
        /*05e0*/ 	.short	0x010a
        /*05e2*/ 	.byte	0x08
	.zero		1


	//   ....[79]....
        /*05e4*/ 	.word	0x00003af0
        /*05e8*/ 	.word	0x000000ff
        /*05ec*/ 	.word	0x00000100
        /*05f0*/ 	.short	0x010a
        /*05f2*/ 	.byte	0x09
	.zero		1


	//   ....[80]....
        /*05f4*/ 	.word	0x00003ba0
        /*05f8*/ 	.word	0x000000ff
        /*05fc*/ 	.word	0x00000000
        /*0600*/ 	.short	0x010a
        /*0602*/ 	.byte	0x08
	.zero		1


	//   ....[81]....
        /*0604*/ 	.word	0x00003cd0
        /*0608*/ 	.word	0x000000ff
        /*060c*/ 	.word	0x00000000
        /*0610*/ 	.short	0x010a
        /*0612*/ 	.byte	0x1e
	.zero		1


	//   ....[82]....
        /*0614*/ 	.word	0x00003fd0
        /*0618*/ 	.word	0x000000ff
        /*061c*/ 	.word	0x00000000
        /*0620*/ 	.short	0x010a
        /*0622*/ 	.byte	0x08
	.zero		1


	//   ....[83]....
        /*0624*/ 	.word	0x00004060
        /*0628*/ 	.word	0x000000ff
        /*062c*/ 	.word	0x00000000
        /*0630*/ 	.short	0x010a
        /*0632*/ 	.byte	0x08
	.zero		1


	//   ....[84]....
        /*0634*/ 	.word	0x000040f0
        /*0638*/ 	.word	0x000000ff
        /*063c*/ 	.word	0x00000000
        /*0640*/ 	.short	0x010a
        /*0642*/ 	.byte	0x08
	.zero		1


	//   ....[85]....
        /*0644*/ 	.word	0x00004190
        /*0648*/ 	.word	0x00000000
        /*064c*/ 	.word	0x00000000
        /*0650*/ 	.short	0x010a
        /*0652*/ 	.byte	0xff
	.zero		1


	//   ....[86]....
        /*0654*/ 	.word	0x000041d0
        /*0658*/ 	.word	0x00000000
        /*065c*/ 	.word	0x00000000
        /*0660*/ 	.short	0x010a
        /*0662*/ 	.byte	0xff
	.zero		1


	//   ....[87]....
        /*0664*/ 	.word	0x00004240
        /*0668*/ 	.word	0x000000ff
        /*066c*/ 	.word	0x00000000
        /*0670*/ 	.short	0x0101
        /*0672*/ 	.byte	0x05
	.zero		1


	//   ....[88]....
        /*0674*/ 	.word	0x00004280
        /*0678*/ 	.word	0x000000ff
        /*067c*/ 	.word	0x00000140
        /*0680*/ 	.short	0x010a
        /*0682*/ 	.byte	0x07
	.zero		1


	//   ....[89]....
        /*0684*/ 	.word	0x000042d0
        /*0688*/ 	.word	0x000000ff
        /*068c*/ 	.word	0x00000000
        /*0690*/ 	.short	0x0101
        /*0692*/ 	.byte	0x05
	.zero		1


	//   ....[90]....
        /*0694*/ 	.word	0x000046e0
        /*0698*/ 	.word	0x00000000
        /*069c*/ 	.word	0x000000c0
        /*06a0*/ 	.short	0x010a
        /*06a2*/ 	.byte	0xff
	.zero		1


	//   ....[91]....
        /*06a4*/ 	.word	0x000047d0
        /*06a8*/ 	.word	0x00000000
        /*06ac*/ 	.word	0x00000000
        /*06b0*/ 	.short	0x0101
        /*06b2*/ 	.byte	0xff
	.zero		1


	//   ....[92]....
        /*06b4*/ 	.word	0x00004af0
        /*06b8*/ 	.word	0x000000ff
        /*06bc*/ 	.word	0x000000b8
        /*06c0*/ 	.short	0x010a
        /*06c2*/ 	.byte	0x06
	.zero		1


	//   ....[93]....
        /*06c4*/ 	.word	0x00004c70
        /*06c8*/ 	.word	0x000000ff
        /*06cc*/ 	.word	0x000000a8
        /*06d0*/ 	.short	0x010a
        /*06d2*/ 	.byte	0x06
	.zero		1


	//   ....[94]....
        /*06d4*/ 	.word	0x00004fa0
        /*06d8*/ 	.word	0x000000ff
        /*06dc*/ 	.word	0x000000a0
        /*06e0*/ 	.short	0x010b
        /*06e2*/ 	.byte	0x06
	.zero		1


	//   ....[95]....
        /*06e4*/ 	.word	0x00004fc0
        /*06e8*/ 	.word	0x000000ff
        /*06ec*/ 	.word	0x00000000
        /*06f0*/ 	.short	0x0101
        /*06f2*/ 	.byte	0x25
	.zero		1


	//   ....[96]....
        /*06f4*/ 	.word	0x00005000
        /*06f8*/ 	.word	0x00000000
        /*06fc*/ 	.word	0x000000a8
        /*0700*/ 	.short	0x010a
        /*0702*/ 	.byte	0xff
	.zero		1


	//   ....[97]....
        /*0704*/ 	.word	0x00005330
        /*0708*/ 	.word	0x00000000
        /*070c*/ 	.word	0x000000c0
        /*0710*/ 	.short	0x010a
        /*0712*/ 	.byte	0xff
	.zero		1


	//   ....[98]....
        /*0714*/ 	.word	0x00005440
        /*0718*/ 	.word	0x00000000
        /*071c*/ 	.word	0x00000000
        /*0720*/ 	.short	0x0101
        /*0722*/ 	.byte	0xff
	.zero		1


	//   ....[99]....
        /*0724*/ 	.word	0x00005de0
        /*0728*/ 	.word	0x000000ff
        /*072c*/ 	.word	0x000000a0
        /*0730*/ 	.short	0x010a
        /*0732*/ 	.byte	0x2b
	.zero		1


	//   ....[100]....
        /*0734*/ 	.word	0x00005df0
        /*0738*/ 	.word	0x000000b5
        /*073c*/ 	.word	0x000000e0
        /*0740*/ 	.short	0x010a
        /*0742*/ 	.byte	0xff
	.zero		1


	//   ....[101]....
        /*0744*/ 	.word	0x00005f80
        /*0748*/ 	.word	0x000000ff
        /*074c*/ 	.word	0x000000a0
        /*0750*/ 	.short	0x010a
        /*0752*/ 	.byte	0x2b
	.zero		1


	//   ....[102]....
        /*0754*/ 	.word	0x00006080
        /*0758*/ 	.word	0x000000ff
        /*075c*/ 	.word	0x00000000
        /*0760*/ 	.short	0x0101
        /*0762*/ 	.byte	0x04
	.zero		1


	//   ....[103]....
        /*0764*/ 	.word	0x000060e0
        /*0768*/ 	.word	0x000000b5
        /*076c*/ 	.word	0x000000e0
        /*0770*/ 	.short	0x010a
        /*0772*/ 	.byte	0xff
	.zero		1


	//   ....[104]....
        /*0774*/ 	.word	0x00006380
        /*0778*/ 	.word	0x000000b5
        /*077c*/ 	.word	0x00000000
        /*0780*/ 	.short	0x0101
        /*0782*/ 	.byte	0xff
	.zero		1


	//   ....[105]....
        /*0784*/ 	.word	0x00007540
        /*0788*/ 	.word	0x00000003
        /*078c*/ 	.word	0x00000130
        /*0790*/ 	.short	0x010a
        /*0792*/ 	.byte	0xff
	.zero		1


	//   ....[106]....
        /*0794*/ 	.word	0x000075a0
        /*0798*/ 	.word	0x00000002
        /*079c*/ 	.word	0x00000050
        /*07a0*/ 	.short	0x010a
        /*07a2*/ 	.byte	0xff
	.zero		1


	//   ....[107]....
        /*07a4*/ 	.word	0x00007600
        /*07a8*/ 	.word	0x00000002
        /*07ac*/ 	.word	0x00000050
        /*07b0*/ 	.short	0x010a
        /*07b2*/ 	.byte	0xff
	.zero		1


	//   ....[108]....
        /*07b4*/ 	.word	0x00007650
        /*07b8*/ 	.word	0x00000002
        /*07bc*/ 	.word	0x000000c0
        /*07c0*/ 	.short	0x010a
        /*07c2*/ 	.byte	0xff
	.zero		1


	//   ....[109]....
        /*07c4*/ 	.word	0x000076b0
        /*07c8*/ 	.word	0x00000000
        /*07cc*/ 	.word	0x00000000
        /*07d0*/ 	.short	0x010a
        /*07d2*/ 	.byte	0xff
	.zero		1


	//   ....[110]....
        /*07d4*/ 	.word	0x00007710
        /*07d8*/ 	.word	0x00000000
        /*07dc*/ 	.word	0x00000000
        /*07e0*/ 	.short	0x010a
        /*07e2*/ 	.byte	0xff
	.zero		1


	//   ....[111]....
        /*07e4*/ 	.word	0x00007770
        /*07e8*/ 	.word	0x00000000
        /*07ec*/ 	.word	0x00000000
        /*07f0*/ 	.short	0x010a
        /*07f2*/ 	.byte	0xff
	.zero		1


	//   ....[112]....
        /*07f4*/ 	.word	0x000077d0
        /*07f8*/ 	.word	0x00000000
        /*07fc*/ 	.word	0x00000000
        /*0800*/ 	.short	0x010a
        /*0802*/ 	.byte	0xff
	.zero		1


	//   ....[113]....
        /*0804*/ 	.word	0x00007830
        /*0808*/ 	.word	0x00000000
        /*080c*/ 	.word	0x00000000
        /*0810*/ 	.short	0x010a
        /*0812*/ 	.byte	0xff
	.zero		1


	//   ....[114]....
        /*0814*/ 	.word	0x00007890
        /*0818*/ 	.word	0x00000000
        /*081c*/ 	.word	0x00000000
        /*0820*/ 	.short	0x010a
        /*0822*/ 	.byte	0xff
	.zero		1


	//   ....[115]....
        /*0824*/ 	.word	0x000078f0
        /*0828*/ 	.word	0x00000000
        /*082c*/ 	.word	0x00000000
        /*0830*/ 	.short	0x010a
        /*0832*/ 	.byte	0xff
	.zero		1


	//   ....[116]....
        /*0834*/ 	.word	0x00007950
        /*0838*/ 	.word	0x00000000
        /*083c*/ 	.word	0x00000000
        /*0840*/ 	.short	0x010a
        /*0842*/ 	.byte	0xff
	.zero		1


	//   ....[117]....
        /*0844*/ 	.word	0x000079b0
        /*0848*/ 	.word	0x00000000
        /*084c*/ 	.word	0x00000000
        /*0850*/ 	.short	0x010a
        /*0852*/ 	.byte	0xff
	.zero		1


	//   ....[118]....
        /*0854*/ 	.word	0x00007a00
        /*0858*/ 	.word	0x00000000
        /*085c*/ 	.word	0x00000120
        /*0860*/ 	.short	0x010a
        /*0862*/ 	.byte	0xff
	.zero		1


	//   ....[119]....
        /*0864*/ 	.word	0x00007a60
        /*0868*/ 	.word	0x00000000
        /*086c*/ 	.word	0x000000d0
        /*0870*/ 	.short	0x010a
        /*0872*/ 	.byte	0xff
	.zero		1


	//   ....[120]....
        /*0874*/ 	.word	0x00007ab0
        /*0878*/ 	.word	0x00000000
        /*087c*/ 	.word	0x000000c0
        /*0880*/ 	.short	0x010a
        /*0882*/ 	.byte	0xff
	.zero		1


	//   ....[121]....
        /*0884*/ 	.word	0x00007b10
        /*0888*/ 	.word	0x00000000
        /*088c*/ 	.word	0x000000d0
        /*0890*/ 	.short	0x010a
        /*0892*/ 	.byte	0xff
	.zero		1


	//   ....[122]....
        /*0894*/ 	.word	0x00007b70
        /*0898*/ 	.word	0x00000004
        /*089c*/ 	.word	0x00000008
        /*08a0*/ 	.short	0x010a
        /*08a2*/ 	.byte	0xff
	.zero		1


	//   ....[123]....
        /*08a4*/ 	.word	0x00007c50
        /*08a8*/ 	.word	0x00000002
        /*08ac*/ 	.word	0x00000008
        /*08b0*/ 	.short	0x010a
        /*08b2*/ 	.byte	0xff
	.zero		1


	//   ....[124]....
        /*08b4*/ 	.word	0x00007ca0
        /*08b8*/ 	.word	0x00000000
        /*08bc*/ 	.word	0x000000c0
        /*08c0*/ 	.short	0x010a
        /*08c2*/ 	.byte	0xff
	.zero		1


	//   ....[125]....
        /*08c4*/ 	.word	0x00007d00
        /*08c8*/ 	.word	0x00000000
        /*08cc*/ 	.word	0x00000100
        /*08d0*/ 	.short	0x010a
        /*08d2*/ 	.byte	0xff
	.zero		1


	//   ....[126]....
        /*08d4*/ 	.word	0x00007d60
        /*08d8*/ 	.word	0x00000000
        /*08dc*/ 	.word	0x00000000
        /*08e0*/ 	.short	0x010a
        /*08e2*/ 	.byte	0xff
	.zero		1


	//   ....[127]....
        /*08e4*/ 	.word	0x00007dc0
        /*08e8*/ 	.word	0x00000000
        /*08ec*/ 	.word	0x00000000
        /*08f0*/ 	.short	0x010a
        /*08f2*/ 	.byte	0xff
	.zero		1


	//   ....[128]....
        /*08f4*/ 	.word	0x00007e20
        /*08f8*/ 	.word	0x00000000
        /*08fc*/ 	.word	0x00000000
        /*0900*/ 	.short	0x010a
        /*0902*/ 	.byte	0xff
	.zero		1


	//   ....[129]....
        /*0904*/ 	.word	0x00007e80
        /*0908*/ 	.word	0x00000000
        /*090c*/ 	.word	0x00000000
        /*0910*/ 	.short	0x010a
        /*0912*/ 	.byte	0xff
	.zero		1


	//   ....[130]....
        /*0914*/ 	.word	0x00007ee0
        /*0918*/ 	.word	0x00000000
        /*091c*/ 	.word	0x00000140
        /*0920*/ 	.short	0x010a
        /*0922*/ 	.byte	0xff
	.zero		1


	//   ....[131]....
        /*0924*/ 	.word	0x00007f30
        /*0928*/ 	.word	0x00000000
        /*092c*/ 	.word	0x000000c0
        /*0930*/ 	.short	0x010a
        /*0932*/ 	.byte	0xff
	.zero		1


	//   ....[132]....
        /*0934*/ 	.word	0x00007f90
        /*0938*/ 	.word	0x00000000
        /*093c*/ 	.word	0x000000b8
        /*0940*/ 	.short	0x010a
        /*0942*/ 	.byte	0xff
	.zero		1


	//   ....[133]....
        /*0944*/ 	.word	0x00007ff0
        /*0948*/ 	.word	0x00000003
        /*094c*/ 	.word	0x000000a8
        /*0950*/ 	.short	0x010a
        /*0952*/ 	.byte	0xff
	.zero		1


	//   ....[134]....
        /*0954*/ 	.word	0x00008040
        /*0958*/ 	.word	0x00000000
        /*095c*/ 	.word	0x000000c0
        /*0960*/ 	.short	0x010a
        /*0962*/ 	.byte	0xff
	.zero		1


	//   ....[135]....
        /*0964*/ 	.word	0x000080a0
        /*0968*/ 	.word	0x00000000
        /*096c*/ 	.word	0x000000a0
        /*0970*/ 	.short	0x010a
        /*0972*/ 	.byte	0xff
	.zero		1


	//   ....[136]....
        /*0974*/ 	.word	0x000080f0
        /*0978*/ 	.word	0x000000b5
        /*097c*/ 	.word	0x000000e0
        /*0980*/ 	.short	0x010a
        /*0982*/ 	.byte	0xff
	.zero		1


	//----- nvinfo : EIATTR_NUM_MBARRIERS
	.align		4
.L_47:
        /*0984*/ 	.byte	0x03, 0x38
        /*0986*/ 	.short	0x0029


	//----- nvinfo : EIATTR_EXIT_INSTR_OFFSETS
	.align		4
        /*0988*/ 	.byte	0x04, 0x1c
        /*098a*/ 	.short	(.L_49 - .L_48)


	//   ....[0]....
.L_48:
        /*098c*/ 	.word	0x00002c20


	//   ....[1]....
        /*0990*/ 	.word	0x00003120


	//   ....[2]....
        /*0994*/ 	.word	0x00003180


	//   ....[3]....
        /*0998*/ 	.word	0x00004500


	//   ....[4]....
        /*099c*/ 	.word	0x00005030


	//   ....[5]....
        /*09a0*/ 	.word	0x00005070


	//   ....[6]....
        /*09a4*/ 	.word	0x00007530


	//----- nvinfo : EIATTR_MAX_THREADS
	.align		4
.L_49:
        /*09a8*/ 	.byte	0x04, 0x05
        /*09aa*/ 	.short	(.L_51 - .L_50)
.L_50:
        /*09ac*/ 	.word	0x00000100
        /*09b0*/ 	.word	0x00000001
        /*09b4*/ 	.word	0x00000001


	//----- nvinfo : EIATTR_CRS_STACK_SIZE
	.align		4
.L_51:
        /*09b8*/ 	.byte	0x04, 0x1e
        /*09ba*/ 	.short	(.L_53 - .L_52)
.L_52:
        /*09bc*/ 	.word	0x00000000


	//----- nvinfo : EIATTR_CBANK_PARAM_SIZE
	.align		4
.L_53:
        /*09c0*/ 	.byte	0x03, 0x19
        /*09c2*/ 	.short	0x0800


	//----- nvinfo : EIATTR_PARAM_CBANK
	.align		4
        /*09c4*/ 	.byte	0x04, 0x0a
        /*09c6*/ 	.short	(.L_55 - .L_54)
	.align		4
.L_54:
        /*09c8*/ 	.word	index@(.nv.constant0._ZN7cutlass13device_kernelINS_4gemm6kernel13GemmUniversalIN4cute5tupleIJiiiiEEENS1_10collective13CollectiveMmaINS1_35MainloopSm100TmaUmmaWarpSpecializedILi10ELi2ELi4ENS5_IJNS4_1CILi2EEENSA_ILi1EEESC_EEEEENS5_IJNSA_ILi256EEENSA_ILi64EEENSA_ILi128EEEEEENS_12float_e4m3_tENS5_IJlSC_lEEESJ_SK_NS4_8TiledMMAINS4_8MMA_AtomIJNS4_10MMA_TraitsINS4_25SM100_MMA_F8F6F4_2x1SM_SSEJSJ_SJ_fSF_SG_NS4_17integral_constantINS4_4UMMA5MajorELSR_0EEESS_NSP_INSQ_7ScaleInELST_0EEESU_EEEEEENS4_6LayoutINS5_IJSC_SC_SC_EEENS5_IJNSA_ILi0EEESZ_SZ_EEEEENS5_IJNS4_10UnderscoreES12_S12_EEEEENS4_18SM100_TMA_2SM_LOADENS4_14ComposedLayoutINS4_7SwizzleILi3ELi4ELi3EEENS4_18smem_ptr_flag_bitsILi8EEENSX_INS5_IJNSA_ILi8EEESH_EEENS5_IJSH_SC_EEEEEEEvNS4_8identityES15_S1F_vS1G_EENS_8epilogue10collective18CollectiveEpilogueINS1I_23Sm100TmaWarpSpecializedILi1ELi1ELi64ELb0ELb0EEEJNS5_IJSH_SG_SH_EEENS5_IJNSX_ISH_SC_EENSX_ISG_SC_EEEEESJ_SK_SJ_SK_NS1I_6fusion15FusionCallbacksIS1M_NS1R_17LinearCombinationISJ_fSJ_fLNS_15FloatRoundStyleE2EEES1N_S1Q_JEEENS4_5SM1004TMEM4LOAD26SM100_TMEM_LOAD_32dp32b64xENS4_13SM90_TMA_LOADENS16_INS17_ILi2ELi4ELi3EEES1A_NSX_INS5_IJS1B_SG_EEENS5_IJSG_SC_EEEEEEENS4_39AutoVectorizingCopyWithAssumedAlignmentILi128EEENS4_14SM90_TMA_STOREES26_S28_S28_EEEvvEEEEvNT_6ParamsE)
        /*09cc*/ 	.short	0x0380
        /*09ce*/ 	.short	0x0800


	//----- nvinfo : EIATTR_SW_WAR
	.align		4
.L_55:
        /*09d0*/ 	.byte	0x04, 0x36
        /*09d2*/ 	.short	(.L_57 - .L_56)
.L_56:
        /*09d4*/ 	.word	0x00000008
.L_57:


//--------------------- .nv.callgraph             --------------------------
	.section	.nv.callgraph,"",@"SHT_CUDA_CALLGRAPH"
	.align	4
	.sectionentsize	8
	.align		4
        /*0000*/ 	.word	0x00000000
	.align		4
        /*0004*/ 	.word	0xffffffff
	.align		4
        /*0008*/ 	.word	index@(_ZN7cutlass13device_kernelINS_4gemm6kernel13GemmUniversalIN4cute5tupleIJiiiiEEENS1_10collective13CollectiveMmaINS1_35MainloopSm100TmaUmmaWarpSpecializedILi10ELi2ELi4ENS5_IJNS4_1CILi2EEENSA_ILi1EEESC_EEEEENS5_IJNSA_ILi256EEENSA_ILi64EEENSA_ILi128EEEEEENS_12float_e4m3_tENS5_IJlSC_lEEESJ_SK_NS4_8TiledMMAINS4_8MMA_AtomIJNS4_10MMA_TraitsINS4_25SM100_MMA_F8F6F4_2x1SM_SSEJSJ_SJ_fSF_SG_NS4_17integral_constantINS4_4UMMA5MajorELSR_0EEESS_NSP_INSQ_7ScaleInELST_0EEESU_EEEEEENS4_6LayoutINS5_IJSC_SC_SC_EEENS5_IJNSA_ILi0EEESZ_SZ_EEEEENS5_IJNS4_10UnderscoreES12_S12_EEEEENS4_18SM100_TMA_2SM_LOADENS4_14ComposedLayoutINS4_7SwizzleILi3ELi4ELi3EEENS4_18smem_ptr_flag_bitsILi8EEENSX_INS5_IJNSA_ILi8EEESH_EEENS5_IJSH_SC_EEEEEEEvNS4_8identityES15_S1F_vS1G_EENS_8epilogue10collective18CollectiveEpilogueINS1I_23Sm100TmaWarpSpecializedILi1ELi1ELi64ELb0ELb0EEEJNS5_IJSH_SG_SH_EEENS5_IJNSX_ISH_SC_EENSX_ISG_SC_EEEEESJ_SK_SJ_SK_NS1I_6fusion15FusionCallbacksIS1M_NS1R_17LinearCombinationISJ_fSJ_fLNS_15FloatRoundStyleE2EEES1N_S1Q_JEEENS4_5SM1004TMEM4LOAD26SM100_TMEM_LOAD_32dp32b64xENS4_13SM90_TMA_LOADENS16_INS17_ILi2ELi4ELi3EEES1A_NSX_INS5_IJS1B_SG_EEENS5_IJSG_SC_EEEEEEENS4_39AutoVectorizingCopyWithAssumedAlignmentILi128EEENS4_14SM90_TMA_STOREES26_S28_S28_EEEvvEEEEvNT_6ParamsE)
	.align		4
        /*000c*/ 	.word	index@(__assertfail)
	.align		4
        /*0010*/ 	.word	0x00000000
	.align		4
        /*0014*/ 	.word	0xfffffffe
	.align		4
        /*0018*/ 	.word	0x00000000
	.align		4
        /*001c*/ 	.word	0xfffffffd
	.align		4
        /*0020*/ 	.word	0x00000000
	.align		4
        /*0024*/ 	.word	0xfffffffc


//--------------------- .nv.constant4             --------------------------
	.section	.nv.constant4,"a",@progbits
	.align	8
	.align		8
.nv.constant4:
        /*0000*/ 	.dword	__assertfail
	.align		8
        /*0008*/ 	.dword	__unnamed_1
	.align		8
        /*0010*/ 	.dword	__unnamed_2
	.align		8
        /*0018*/ 	.dword	_ZN39_INTERNAL_b0d0dc44_4_k_cu_c8e309f6_86084cuda3std3__45__cpo5beginE
	.align		8
        /*0020*/ 	.dword	_ZN39_INTERNAL_b0d0dc44_4_k_cu_c8e309f6_86084cuda3std3__45__cpo3endE
	.align		8
        /*0028*/ 	.dword	_ZN39_INTERNAL_b0d0dc44_4_k_cu_c8e309f6_86084cuda3std3__45__cpo6cbeginE
	.align		8
        /*0030*/ 	.dword	_ZN39_INTERNAL_b0d0dc44_4_k_cu_c8e309f6_86084cuda3std3__45__cpo4cendE
	.align		8
        /*0038*/ 	.dword	_ZN39_INTERNAL_b0d0dc44_4_k_cu_c8e309f6_86084cuda3std3__441_GLOBAL__N__b0d0dc44_4_k_cu_c8e309f6_86086ignoreE
	.align		8
        /*0040*/ 	.dword	_ZN39_INTERNAL_b0d0dc44_4_k_cu_c8e309f6_86084cuda3std3__419piecewise_constructE
	.align		8
        /*0048*/ 	.dword	_ZN39_INTERNAL_b0d0dc44_4_k_cu_c8e309f6_86084cuda3std3__48in_placeE
	.align		8
        /*0050*/ 	.dword	_ZN39_INTERNAL_b0d0dc44_4_k_cu_c8e309f6_86084cuda3std6ranges3__45__cpo4swapE
	.align		8
        /*0058*/ 	.dword	_ZN39_INTERNAL_b0d0dc44_4_k_cu_c8e309f6_86084cuda3std6ranges3__45__cpo9iter_moveE
	.align		8
        /*0060*/ 	.dword	_ZN39_INTERNAL_b0d0dc44_4_k_cu_c8e309f6_86084cute7productE
	.align		8
        /*0068*/ 	.dword	_ZN39_INTERNAL_b0d0dc44_4_k_cu_c8e309f6_86084cute1_E
	.align		8
        /*0070*/ 	.dword	$str$25
	.align		8
        /*0078*/ 	.dword	$str$26
	.align		8
        /*0080*/ 	.dword	$str$27
	.align		8
        /*0088*/ 	.dword	$str$28


//--------------------- .text._ZN7cutlass13device_kernelINS_4gemm6kernel13GemmUniversalIN4cute5tupleIJiiiiEEENS1_10collective13CollectiveMmaINS1_35MainloopSm100TmaUmmaWarpSpecializedILi10ELi2ELi4ENS5_IJNS4_1CILi2EEENSA_ILi1EEESC_EEEEENS5_IJNSA_ILi256EEENSA_ILi64EEENSA_ILi128EEEEEENS_12float_e4m3_tENS5_IJlSC_lEEESJ_SK_NS4_8TiledMMAINS4_8MMA_AtomIJNS4_10MMA_TraitsINS4_25SM100_MMA_F8F6F4_2x1SM_SSEJSJ_SJ_fSF_SG_NS4_17integral_constantINS4_4UMMA5MajorELSR_0EEESS_NSP_INSQ_7ScaleInELST_0EEESU_EEEEEENS4_6LayoutINS5_IJSC_SC_SC_EEENS5_IJNSA_ILi0EEESZ_SZ_EEEEENS5_IJNS4_10UnderscoreES12_S12_EEEEENS4_18SM100_TMA_2SM_LOADENS4_14ComposedLayoutINS4_7SwizzleILi3ELi4ELi3EEENS4_18smem_ptr_flag_bitsILi8EEENSX_INS5_IJNSA_ILi8EEESH_EEENS5_IJSH_SC_EEEEEEEvNS4_8identityES15_S1F_vS1G_EENS_8epilogue10collective18CollectiveEpilogueINS1I_23Sm100TmaWarpSpecializedILi1ELi1ELi64ELb0ELb0EEEJNS5_IJSH_SG_SH_EEENS5_IJNSX_ISH_SC_EENSX_ISG_SC_EEEEESJ_SK_SJ_SK_NS1I_6fusion15FusionCallbacksIS1M_NS1R_17LinearCombinationISJ_fSJ_fLNS_15FloatRoundStyleE2EEES1N_S1Q_JEEENS4_5SM1004TMEM4LOAD26SM100_TMEM_LOAD_32dp32b64xENS4_13SM90_TMA_LOADENS16_INS17_ILi2ELi4ELi3EEES1A_NSX_INS5_IJS1B_SG_EEENS5_IJSG_SC_EEEEEEENS4_39AutoVectorizingCopyWithAssumedAlignmentILi128EEENS4_14SM90_TMA_STOREES26_S28_S28_EEEvvEEEEvNT_6ParamsE --------------------------
	.section	.text._ZN7cutlass13device_kernelINS_4gemm6kernel13GemmUniversalIN4cute5tupleIJiiiiEEENS1_10collective13CollectiveMmaINS1_35MainloopSm100TmaUmmaWarpSpecializedILi10ELi2ELi4ENS5_IJNS4_1CILi2EEENSA_ILi1EEESC_EEEEENS5_IJNSA_ILi256EEENSA_ILi64EEENSA_ILi128EEEEEENS_12float_e4m3_tENS5_IJlSC_lEEESJ_SK_NS4_8TiledMMAINS4_8MMA_AtomIJNS4_10MMA_TraitsINS4_25SM100_MMA_F8F6F4_2x1SM_SSEJSJ_SJ_fSF_SG_NS4_17integral_constantINS4_4UMMA5MajorELSR_0EEESS_NSP_INSQ_7ScaleInELST_0EEESU_EEEEEENS4_6LayoutINS5_IJSC_SC_SC_EEENS5_IJNSA_ILi0EEESZ_SZ_EEEEENS5_IJNS4_10UnderscoreES12_S12_EEEEENS4_18SM100_TMA_2SM_LOADENS4_14ComposedLayoutINS4_7SwizzleILi3ELi4ELi3EEENS4_18smem_ptr_flag_bitsILi8EEENSX_INS5_IJNSA_ILi8EEESH_EEENS5_IJSH_SC_EEEEEEEvNS4_8identityES15_S1F_vS1G_EENS_8epilogue10collective18CollectiveEpilogueINS1I_23Sm100TmaWarpSpecializedILi1ELi1ELi64ELb0ELb0EEEJNS5_IJSH_SG_SH_EEENS5_IJNSX_ISH_SC_EENSX_ISG_SC_EEEEESJ_SK_SJ_SK_NS1I_6fusion15FusionCallbacksIS1M_NS1R_17LinearCombinationISJ_fSJ_fLNS_15FloatRoundStyleE2EEES1N_S1Q_JEEENS4_5SM1004TMEM4LOAD26SM100_TMEM_LOAD_32dp32b64xENS4_13SM90_TMA_LOADENS16_INS17_ILi2ELi4ELi3EEES1A_NSX_INS5_IJS1B_SG_EEENS5_IJSG_SC_EEEEEEENS4_39AutoVectorizingCopyWithAssumedAlignmentILi128EEENS4_14SM90_TMA_STOREES26_S28_S28_EEEvvEEEEvNT_6ParamsE,"ax",@progbits
	.align	128
.text._ZN7cutlass13device_kernelINS_4gemm6kernel13GemmUniversalIN4cute5tupleIJiiiiEEENS1_10collective13CollectiveMmaINS1_35MainloopSm100TmaUmmaWarpSpecializedILi10ELi2ELi4ENS5_IJNS4_1CILi2EEENSA_ILi1EEESC_EEEEENS5_IJNSA_ILi256EEENSA_ILi64EEENSA_ILi128EEEEEENS_12float_e4m3_tENS5_IJlSC_lEEESJ_SK_NS4_8TiledMMAINS4_8MMA_AtomIJNS4_10MMA_TraitsINS4_25SM100_MMA_F8F6F4_2x1SM_SSEJSJ_SJ_fSF_SG_NS4_17integral_constantINS4_4UMMA5MajorELSR_0EEESS_NSP_INSQ_7ScaleInELST_0EEESU_EEEEEENS4_6LayoutINS5_IJSC_SC_SC_EEENS5_IJNSA_ILi0EEESZ_SZ_EEEEENS5_IJNS4_10UnderscoreES12_S12_EEEEENS4_18SM100_TMA_2SM_LOADENS4_14ComposedLayoutINS4_7SwizzleILi3ELi4ELi3EEENS4_18smem_ptr_flag_bitsILi8EEENSX_INS5_IJNSA_ILi8EEESH_EEENS5_IJSH_SC_EEEEEEEvNS4_8identityES15_S1F_vS1G_EENS_8epilogue10collective18CollectiveEpilogueINS1I_23Sm100TmaWarpSpecializedILi1ELi1ELi64ELb0ELb0EEEJNS5_IJSH_SG_SH_EEENS5_IJNSX_ISH_SC_EENSX_ISG_SC_EEEEESJ_SK_SJ_SK_NS1I_6fusion15FusionCallbacksIS1M_NS1R_17LinearCombinationISJ_fSJ_fLNS_15FloatRoundStyleE2EEES1N_S1Q_JEEENS4_5SM1004TMEM4LOAD26SM100_TMEM_LOAD_32dp32b64xENS4_13SM90_TMA_LOADENS16_INS17_ILi2ELi4ELi3EEES1A_NSX_INS5_IJS1B_SG_EEENS5_IJSG_SC_EEEEEEENS4_39AutoVectorizingCopyWithAssumedAlignmentILi128EEENS4_14SM90_TMA_STOREES26_S28_S28_EEEvvEEEEvNT_6ParamsE:
        .type           _ZN7cutlass13device_kernelINS_4gemm6kernel13GemmUniversalIN4cute5tupleIJiiiiEEENS1_10collective13CollectiveMmaINS1_35MainloopSm100TmaUmmaWarpSpecializedILi10ELi2ELi4ENS5_IJNS4_1CILi2EEENSA_ILi1EEESC_EEEEENS5_IJNSA_ILi256EEENSA_ILi64EEENSA_ILi128EEEEEENS_12float_e4m3_tENS5_IJlSC_lEEESJ_SK_NS4_8TiledMMAINS4_8MMA_AtomIJNS4_10MMA_TraitsINS4_25SM100_MMA_F8F6F4_2x1SM_SSEJSJ_SJ_fSF_SG_NS4_17integral_constantINS4_4UMMA5MajorELSR_0EEESS_NSP_INSQ_7ScaleInELST_0EEESU_EEEEEENS4_6LayoutINS5_IJSC_SC_SC_EEENS5_IJNSA_ILi0EEESZ_SZ_EEEEENS5_IJNS4_10UnderscoreES12_S12_EEEEENS4_18SM100_TMA_2SM_LOADENS4_14ComposedLayoutINS4_7SwizzleILi3ELi4ELi3EEENS4_18smem_ptr_flag_bitsILi8EEENSX_INS5_IJNSA_ILi8EEESH_EEENS5_IJSH_SC_EEEEEEEvNS4_8identityES15_S1F_vS1G_EENS_8epilogue10collective18CollectiveEpilogueINS1I_23Sm100TmaWarpSpecializedILi1ELi1ELi64ELb0ELb0EEEJNS5_IJSH_SG_SH_EEENS5_IJNSX_ISH_SC_EENSX_ISG_SC_EEEEESJ_SK_SJ_SK_NS1I_6fusion15FusionCallbacksIS1M_NS1R_17LinearCombinationISJ_fSJ_fLNS_15FloatRoundStyleE2EEES1N_S1Q_JEEENS4_5SM1004TMEM4LOAD26SM100_TMEM_LOAD_32dp32b64xENS4_13SM90_TMA_LOADENS16_INS17_ILi2ELi4ELi3EEES1A_NSX_INS5_IJS1B_SG_EEENS5_IJSG_SC_EEEEEEENS4_39AutoVectorizingCopyWithAssumedAlignmentILi128EEENS4_14SM90_TMA_STOREES26_S28_S28_EEEvvEEEEvNT_6ParamsE,@function
        .size           _ZN7cutlass13device_kernelINS_4gemm6kernel13GemmUniversalIN4cute5tupleIJiiiiEEENS1_10collective13CollectiveMmaINS1_35MainloopSm100TmaUmmaWarpSpecializedILi10ELi2ELi4ENS5_IJNS4_1CILi2EEENSA_ILi1EEESC_EEEEENS5_IJNSA_ILi256EEENSA_ILi64EEENSA_ILi128EEEEEENS_12float_e4m3_tENS5_IJlSC_lEEESJ_SK_NS4_8TiledMMAINS4_8MMA_AtomIJNS4_10MMA_TraitsINS4_25SM100_MMA_F8F6F4_2x1SM_SSEJSJ_SJ_fSF_SG_NS4_17integral_constantINS4_4UMMA5MajorELSR_0EEESS_NSP_INSQ_7ScaleInELST_0EEESU_EEEEEENS4_6LayoutINS5_IJSC_SC_SC_EEENS5_IJNSA_ILi0EEESZ_SZ_EEEEENS5_IJNS4_10UnderscoreES12_S12_EEEEENS4_18SM100_TMA_2SM_LOADENS4_14ComposedLayoutINS4_7SwizzleILi3ELi4ELi3EEENS4_18smem_ptr_flag_bitsILi8EEENSX_INS5_IJNSA_ILi8EEESH_EEENS5_IJSH_SC_EEEEEEEvNS4_8identityES15_S1F_vS1G_EENS_8epilogue10collective18CollectiveEpilogueINS1I_23Sm100TmaWarpSpecializedILi1ELi1ELi64ELb0ELb0EEEJNS5_IJSH_SG_SH_EEENS5_IJNSX_ISH_SC_EENSX_ISG_SC_EEEEESJ_SK_SJ_SK_NS1I_6fusion15FusionCallbacksIS1M_NS1R_17LinearCombinationISJ_fSJ_fLNS_15FloatRoundStyleE2EEES1N_S1Q_JEEENS4_5SM1004TMEM4LOAD26SM100_TMEM_LOAD_32dp32b64xENS4_13SM90_TMA_LOADENS16_INS17_ILi2ELi4ELi3EEES1A_NSX_INS5_IJS1B_SG_EEENS5_IJSG_SC_EEEEEEENS4_39AutoVectorizingCopyWithAssumedAlignmentILi128EEENS4_14SM90_TMA_STOREES26_S28_S28_EEEvvEEEEvNT_6ParamsE,(.L_x_168 - _ZN7cutlass13device_kernelINS_4gemm6kernel13GemmUniversalIN4cute5tupleIJiiiiEEENS1_10collective13CollectiveMmaINS1_35MainloopSm100TmaUmmaWarpSpecializedILi10ELi2ELi4ENS5_IJNS4_1CILi2EEENSA_ILi1EEESC_EEEEENS5_IJNSA_ILi256EEENSA_ILi64EEENSA_ILi128EEEEEENS_12float_e4m3_tENS5_IJlSC_lEEESJ_SK_NS4_8TiledMMAINS4_8MMA_AtomIJNS4_10MMA_TraitsINS4_25SM100_MMA_F8F6F4_2x1SM_SSEJSJ_SJ_fSF_SG_NS4_17integral_constantINS4_4UMMA5MajorELSR_0EEESS_NSP_INSQ_7ScaleInELST_0EEESU_EEEEEENS4_6LayoutINS5_IJSC_SC_SC_EEENS5_IJNSA_ILi0EEESZ_SZ_EEEEENS5_IJNS4_10UnderscoreES12_S12_EEEEENS4_18SM100_TMA_2SM_LOADENS4_14ComposedLayoutINS4_7SwizzleILi3ELi4ELi3EEENS4_18smem_ptr_flag_bitsILi8EEENSX_INS5_IJNSA_ILi8EEESH_EEENS5_IJSH_SC_EEEEEEEvNS4_8identityES15_S1F_vS1G_EENS_8epilogue10collective18CollectiveEpilogueINS1I_23Sm100TmaWarpSpecializedILi1ELi1ELi64ELb0ELb0EEEJNS5_IJSH_SG_SH_EEENS5_IJNSX_ISH_SC_EENSX_ISG_SC_EEEEESJ_SK_SJ_SK_NS1I_6fusion15FusionCallbacksIS1M_NS1R_17LinearCombinationISJ_fSJ_fLNS_15FloatRoundStyleE2EEES1N_S1Q_JEEENS4_5SM1004TMEM4LOAD26SM100_TMEM_LOAD_32dp32b64xENS4_13SM90_TMA_LOADENS16_INS17_ILi2ELi4ELi3EEES1A_NSX_INS5_IJS1B_SG_EEENS5_IJSG_SC_EEEEEEENS4_39AutoVectorizingCopyWithAssumedAlignmentILi128EEENS4_14SM90_TMA_STOREES26_S28_S28_EEEvvEEEEvNT_6ParamsE)
        .other          _ZN7cutlass13device_kernelINS_4gemm6kernel13GemmUniversalIN4cute5tupleIJiiiiEEENS1_10collective13CollectiveMmaINS1_35MainloopSm100TmaUmmaWarpSpecializedILi10ELi2ELi4ENS5_IJNS4_1CILi2EEENSA_ILi1EEESC_EEEEENS5_IJNSA_ILi256EEENSA_ILi64EEENSA_ILi128EEEEEENS_12float_e4m3_tENS5_IJlSC_lEEESJ_SK_NS4_8TiledMMAINS4_8MMA_AtomIJNS4_10MMA_TraitsINS4_25SM100_MMA_F8F6F4_2x1SM_SSEJSJ_SJ_fSF_SG_NS4_17integral_constantINS4_4UMMA5MajorELSR_0EEESS_NSP_INSQ_7ScaleInELST_0EEESU_EEEEEENS4_6LayoutINS5_IJSC_SC_SC_EEENS5_IJNSA_ILi0EEESZ_SZ_EEEEENS5_IJNS4_10UnderscoreES12_S12_EEEEENS4_18SM100_TMA_2SM_LOADENS4_14ComposedLayoutINS4_7SwizzleILi3ELi4ELi3EEENS4_18smem_ptr_flag_bitsILi8EEENSX_INS5_IJNSA_ILi8EEESH_EEENS5_IJSH_SC_EEEEEEEvNS4_8identityES15_S1F_vS1G_EENS_8epilogue10collective18CollectiveEpilogueINS1I_23Sm100TmaWarpSpecializedILi1ELi1ELi64ELb0ELb0EEEJNS5_IJSH_SG_SH_EEENS5_IJNSX_ISH_SC_EENSX_ISG_SC_EEEEESJ_SK_SJ_SK_NS1I_6fusion15FusionCallbacksIS1M_NS1R_17LinearCombinationISJ_fSJ_fLNS_15FloatRoundStyleE2EEES1N_S1Q_JEEENS4_5SM1004TMEM4LOAD26SM100_TMEM_LOAD_32dp32b64xENS4_13SM90_TMA_LOADENS16_INS17_ILi2ELi4ELi3EEES1A_NSX_INS5_IJS1B_SG_EEENS5_IJSG_SC_EEEEEEENS4_39AutoVectorizingCopyWithAssumedAlignmentILi128EEENS4_14SM90_TMA_STOREES26_S28_S28_EEEvvEEEEvNT_6ParamsE,@"STO_CUDA_ENTRY STV_DEFAULT"
_ZN7cutlass13device_kernelINS_4gemm6kernel13GemmUniversalIN4cute5tupleIJiiiiEEENS1_10collective13CollectiveMmaINS1_35MainloopSm100TmaUmmaWarpSpecializedILi10ELi2ELi4ENS5_IJNS4_1CILi2EEENSA_ILi1EEESC_EEEEENS5_IJNSA_ILi256EEENSA_ILi64EEENSA_ILi128EEEEEENS_12float_e4m3_tENS5_IJlSC_lEEESJ_SK_NS4_8TiledMMAINS4_8MMA_AtomIJNS4_10MMA_TraitsINS4_25SM100_MMA_F8F6F4_2x1SM_SSEJSJ_SJ_fSF_SG_NS4_17integral_constantINS4_4UMMA5MajorELSR_0EEESS_NSP_INSQ_7ScaleInELST_0EEESU_EEEEEENS4_6LayoutINS5_IJSC_SC_SC_EEENS5_IJNSA_ILi0EEESZ_SZ_EEEEENS5_IJNS4_10UnderscoreES12_S12_EEEEENS4_18SM100_TMA_2SM_LOADENS4_14ComposedLayoutINS4_7SwizzleILi3ELi4ELi3EEENS4_18smem_ptr_flag_bitsILi8EEENSX_INS5_IJNSA_ILi8EEESH_EEENS5_IJSH_SC_EEEEEEEvNS4_8identityES15_S1F_vS1G_EENS_8epilogue10collective18CollectiveEpilogueINS1I_23Sm100TmaWarpSpecializedILi1ELi1ELi64ELb0ELb0EEEJNS5_IJSH_SG_SH_EEENS5_IJNSX_ISH_SC_EENSX_ISG_SC_EEEEESJ_SK_SJ_SK_NS1I_6fusion15FusionCallbacksIS1M_NS1R_17LinearCombinationISJ_fSJ_fLNS_15FloatRoundStyleE2EEES1N_S1Q_JEEENS4_5SM1004TMEM4LOAD26SM100_TMEM_LOAD_32dp32b64xENS4_13SM90_TMA_LOADENS16_INS17_ILi2ELi4ELi3EEES1A_NSX_INS5_IJS1B_SG_EEENS5_IJSG_SC_EEEEEEENS4_39AutoVectorizingCopyWithAssumedAlignmentILi128EEENS4_14SM90_TMA_STOREES26_S28_S28_EEEvvEEEEvNT_6ParamsE:
[----:B------:R-:W1:Y:S01]  /*0000*/  LDC R1, c[0x0][0x37c] ;  /* 0x0000df00ff017b82 */ /* 0x000e620000000800 */
[----:B------:R-:W2:Y:S01]  /*0010*/  S2R R166, SR_TID.X ;  /* 0x0000000000a67919 */ /* 0x000ea20000002100 */
[----:B------:R-:W3:Y:S06]  /*0020*/  LDCU.64 UR6, c[0x0][0x890] ;  /* 0x00011200ff0677ac */ /* 0x000eec0008000a00 */
[----:B------:R-:W4:Y:S01]  /*0030*/  S2UR UR37, SR_CgaCtaId ;  /* 0x00000000002579c3 */ /* 0x000f220000008800 */
[----:B------:R-:W-:Y:S02]  /*0040*/  PRMT R165, RZ, 0x7610, R165 ;  /* 0x00007610ffa57816 */ /* 0x000fe400000000a5 */
[----:B------:R-:W-:Y:S01]  /*0050*/  ELECT P1, URZ, PT ;  /* 0x0000000000ff782f */ /* 0x000fe20003820000 */
[----:B------:R-:W1:Y:S01]  /*0060*/  LDCU.64 UR40, c[0x0][0x358] ;  /* 0x00006b00ff2877ac */ /* 0x000e620008000a00 */
[----:B---3--:R-:W-:-:S04]  /*0070*/  UISETP.NE.U32.AND UP0, UPT, UR6, URZ, UPT ;  /* 0x000000ff0600728c */ /* 0x008fc8000bf05070 */
[----:B------:R-:W-:Y:S02]  /*0080*/  UISETP.NE.AND.EX UP0, UPT, UR7, URZ, UPT, UP0 ;  /* 0x000000ff0700728c */ /* 0x000fe4000bf05300 */
[----:B----4-:R-:W-:Y:S02]  /*0090*/  ULOP3.LUT UR5, UR37, 0x1, URZ, 0xc0, !UPT ;  /* 0x0000000125057892 */ /* 0x010fe4000f8ec0ff */
[----:B------:R-:W-:Y:S01]  /*00a0*/  ULOP3.LUT UR4, UR37, 0x1, URZ, 0x3c, !UPT ;  /* 0x0000000125047892 */ /* 0x000fe2000f8e3cff */
[----:B--2---:R-:W-:-:S05]  /*00b0*/  SHF.R.U32.HI R169, RZ, 0x5, R166 ;  /* 0x00000005ffa97819 */ /* 0x004fca00000116a6 */
[----:B------:R-:W2:Y:S02]  /*00c0*/  SHFL.IDX PT, R0, R169, RZ, 0x1f ;  /* 0x00001fffa9007589 */ /* 0x000ea400000e0000 */
[----:B--2---:R-:W-:Y:S01]  /*00d0*/  R2UR UR10, R0 ;  /* 0x00000000000a72ca */ /* 0x004fe200000e0000 */
[----:B-1----:R-:W-:-:S14]  /*00e0*/  BRA.U UP0, `(.L_x_0) ;  /* 0x00000001002c7547 */ /* 0x002fdc000b800000 */
[----:B------:R-:W1:Y:S02]  /*00f0*/  LDCU.64 UR8, c[0x0][0x888] ;  /* 0x00011100ff0877ac */ /* 0x000e640008000a00 */
[----:B-1----:R-:W-:-:S04]  /*0100*/  UISETP.NE.U32.AND UP0, UPT, UR8, URZ, UPT ;  /* 0x000000ff0800728c */ /* 0x002fc8000bf05070 */
[----:B------:R-:W-:-:S09]  /*0110*/  UISETP.NE.AND.EX UP0, UPT, UR9, URZ, UPT, UP0 ;  /* 0x000000ff0900728c */ /* 0x000fd2000bf05300 */
[----:B------:R-:W-:Y:S05]  /*0120*/  BRA.U !UP0, `(.L_x_1) ;  /* 0x0000000108107547 */ /* 0x000fea000b800000 */
[----:B------:R-:W1:Y:S02]  /*0130*/  LDC.64 R2, c[0x0][0x888] ;  /* 0x00022200ff027b82 */ /* 0x000e640000000a00 */
[----:B-1----:R1:W5:Y:S01]  /*0140*/  LDG.E R81, desc[UR40][R2.64] ;  /* 0x0000002802517981 */ /* 0x002362000c1e1900 */
[----:B------:R-:W-:Y:S01]  /*0150*/  HFMA2 R165, -RZ, RZ, 0, 5.9604644775390625e-08 ;  /* 0x00000001ffa57431 */ /* 0x000fe200000001ff */
[----:B------:R-:W-:Y:S05]  /*0160*/  BRA `(.L_x_0) ;  /* 0x00000000000c7947 */ /* 0x000fea0003800000 */
.L_x_1:
[----:B------:R-:W1:Y:S01]  /*0170*/  LDCU UR8, c[0x0][0x880] ;  /* 0x00011000ff0877ac */ /* 0x000e620008000800 */
[----:B------:R-:W-:Y:S01]  /*0180*/  HFMA2 R165, -RZ, RZ, 0, 5.9604644775390625e-08 ;  /* 0x00000001ffa57431 */ /* 0x000fe200000001ff */
[----:B-1----:R-:W-:-:S07]  /*0190*/  MOV R81, UR8 ;  /* 0x0000000800517c02 */ /* 0x002fce0008000f00 */
.L_x_0:
[----:B------:R-:W2:Y:S02]  /*01a0*/  LDCU.64 UR8, c[0x0][0x8b0] ;  /* 0x00011600ff0877ac */ /* 0x000ea40008000a00 */
[----:B--2---:R-:W-:-:S04]  /*01b0*/  UISETP.NE.U32.AND UP0, UPT, UR8, URZ, UPT ;  /* 0x000000ff0800728c */ /* 0x004fc8000bf05070 */
[----:B------:R-:W-:-:S09]  /*01c0*/  UISETP.NE.AND.EX UP0, UPT, UR9, URZ, UPT, UP0 ;  /* 0x000000ff0900728c */ /* 0x000fd2000bf05300 */
[----:B------:R-:W-:Y:S05]  /*01d0*/  BRA.U UP0, `(.L_x_2) ;  /* 0x0000000100247547 */ /* 0x000fea000b800000 */
[----:B------:R-:W2:Y:S02]  /*01e0*/  LDCU.64 UR8, c[0x0][0x8a8] ;  /* 0x00011500ff0877ac */ /* 0x000ea40008000a00 */
[----:B--2---:R-:W-:-:S04]  /*01f0*/  UISETP.NE.U32.AND UP0, UPT, UR8, URZ, UPT ;  /* 0x000000ff0800728c */ /* 0x004fc8000bf05070 */
[----:B------:R-:W-:-:S09]  /*0200*/  UISETP.NE.AND.EX UP0, UPT, UR9, URZ, UPT, UP0 ;  /* 0x000000ff0900728c */ /* 0x000fd2000bf05300 */
[----:B------:R-:W-:Y:S05]  /*0210*/  BRA.U !UP0, `(.L_x_3) ;  /* 0x00000001080c7547 */ /* 0x000fea000b800000 */
[----:B------:R-:W2:Y:S02]  /*0220*/  LDC.64 R78, c[0x0][0x8a8] ;  /* 0x00022a00ff4e7b82 */ /* 0x000ea40000000a00 */
[----:B--2---:R2:W5:Y:S01]  /*0230*/  LDG.E R78, desc[UR40][R78.64] ;  /* 0x000000284e4e7981 */ /* 0x004562000c1e1900 */
[----:B------:R-:W-:Y:S05]  /*0240*/  BRA `(.L_x_2) ;  /* 0x0000000000087947 */ /* 0x000fea0003800000 */
.L_x_3:
[----:B------:R-:W2:Y:S02]  /*0250*/  LDCU UR8, c[0x0][0x8a0] ;  /* 0x00011400ff0877ac */ /* 0x000ea40008000800 */
[----:B--2---:R-:W-:Y:S02]  /*0260*/  MOV R78, UR8 ;  /* 0x00000008004e7c02 */ /* 0x004fe40008000f00 */
.L_x_2:
[----:B------:R-:W-:Y:S01]  /*0270*/  IMAD.U32 R0, RZ, RZ, UR10 ;  /* 0x0000000aff007e24 */ /* 0x000fe2000f8e00ff */
[----:B------:R-:W-:Y:S04]  /*0280*/  BSSY.RECONVERGENT B0, `(.L_x_4) ;  /* 0x000000c000007945 */ /* 0x000fe80003800200 */
[C---:B------:R-:W-:Y:S02]  /*0290*/  ISETP.NE.OR P2, PT, R0.reuse, 0x1, !P1 ;  /* 0x000000010000780c */ /* 0x040fe40004f45670 */
[----:B------:R-:W-:-:S11]  /*02a0*/  ISETP.NE.OR P0, PT, R0, 0x3, !P1 ;  /* 0x000000030000780c */ /* 0x000fd60004f05670 */
[----:B------:R-:W-:Y:S05]  /*02b0*/  @P2 BRA `(.L_x_5) ;  /* 0x0000000000202947 */ /* 0x000fea0003800000 */
[----:B------:R-:W3:Y:S02]  /*02c0*/  LDCU.64 UR8, c[0x0][0x348] ;  /* 0x00006900ff0877ac */ /* 0x000ee40008000a00 */
[----:B---3--:R-:W-:Y:S02]  /*02d0*/  UIADD3 UR12, UP1, UPT, UR8, 0x80, URZ ;  /* 0x00000080080c7890 */ /* 0x008fe4000ff3e0ff */
[----:B------:R-:W-:Y:S02]  /*02e0*/  UIADD3 UR8, UP0, UPT, UR8, 0x180, URZ ;  /* 0x0000018008087890 */ /* 0x000fe4000ff1e0ff */
[----:B------:R-:W-:Y:S02]  /*02f0*/  UIADD3.X UR13, UPT, UPT, URZ, UR9, URZ, UP1, !UPT ;  /* 0x00000009ff0d7290 */ /* 0x000fe40008ffe4ff */
[----:B------:R-:W-:-:S07]  /*0300*/  UIADD3.X UR9, UPT, UPT, URZ, UR9, URZ, UP0, !UPT ;  /* 0x00000009ff097290 */ /* 0x000fce00087fe4ff */
[----:B------:R3:W-:Y:S02]  /*0310*/  UTMACCTL.PF [UR12] ;  /* 0x000000000c0079b9 */ /* 0x0007e40008040000 */
[----:B------:R3:W-:Y:S02]  /*0320*/  UTMACCTL.PF [UR8] ;  /* 0x00000000080079b9 */ /* 0x0007e40008040000 */
[----:B---3--:R-:W-:Y:S01]  /*0330*/  NOP ;  /* 0x0000000000007918 */ /* 0x008fe20000000000 */
.L_x_5:
[----:B------:R-:W-:Y:S05]  /*0340*/  BSYNC.RECONVERGENT B0 ;  /* 0x0000000000007941 */ /* 0x000fea0003800200 */
.L_x_4:
[----:B------:R-:W-:Y:S04]  /*0350*/  BSSY.RECONVERGENT B0, `(.L_x_6) ;  /* 0x000000a000007945 */ /* 0x000fe80003800200 */
        /* <DEDUP_REMOVED lines=9> */
.L_x_7:
[----:B------:R-:W-:Y:S05]  /*03f0*/  BSYNC.RECONVERGENT B0 ;  /* 0x0000000000007941 */ /* 0x000fea0003800200 */
.L_x_6:
[----:B------:R-:W3:Y:S01]  /*0400*/  LDCU.64 UR8, c[0x0][0x888] ;  /* 0x00011100ff0877ac */ /* 0x000ee20008000a00 */
[----:B------:R-:W-:Y:S02]  /*0410*/  UISETP.EQ.U32.AND UP1, UPT, UR6, URZ, UPT ;  /* 0x000000ff0600728c */ /* 0x000fe4000bf22070 */
[----:B------:R-:W-:Y:S02]  /*0420*/  UPLOP3.LUT UP5, UPT, UPT, UPT, UPT, 0x80, 0x8 ;  /* 0x000000000008789c */ /* 0x000fe40003faf070 */
[----:B---3--:R-:W-:-:S04]  /*0430*/  UISETP.NE.U32.AND UP0, UPT, UR8, URZ, UPT ;  /* 0x000000ff0800728c */ /* 0x008fc8000bf05070 */
[----:B------:R-:W-:-:S04]  /*0440*/  UISETP.NE.AND.EX UP0, UPT, UR9, URZ, UPT, UP0 ;  /* 0x000000ff0900728c */ /* 0x000fc8000bf05300 */
[----:B------:R-:W-:-:S04]  /*0450*/  UISETP.EQ.OR.EX UP2, UPT, UR7, URZ, !UP0, UP1 ;  /* 0x000000ff0700728c */ /* 0x000fc8000c742710 */
[----:B------:R-:W-:-:S05]  /*0460*/  UP2UR UR44, UPR, URZ, 0x4 ;  /* 0x00000004ff2c7883 */ /* 0x000fca0008000000 */
[----:B------:R-:W-:Y:S07]  /*0470*/  BRA.U !UP2, `(.L_x_8) ;  /* 0x000000010a207547 */ /* 0x000fee000b800000 */
[----:B------:R-:W-:Y:S01]  /*0480*/  UISETP.NE.U32.AND UP2, UPT, UR6, URZ, UPT ;  /* 0x000000ff0600728c */ /* 0x000fe2000bf45070 */
[----:B-----5:R-:W-:Y:S01]  /*0490*/  FSETP.NEU.AND P0, PT, R81, RZ, PT ;  /* 0x000000ff5100720b */ /* 0x020fe20003f0d000 */
[----:B------:R-:W-:Y:S02]  /*04a0*/  USEL UR6, URZ, 0xffffffff, UP0 ;  /* 0xffffffffff067887 */ /* 0x000fe40008000000 */
[----:B------:R-:W-:-:S10]  /*04b0*/  UISETP.NE.AND.EX UP2, UPT, UR7, URZ, UPT, UP2 ;  /* 0x000000ff0700728c */ /* 0x000fd4000bf45320 */
[----:B------:R-:W-:Y:S01]  /*04c0*/  VOTEU.ANY UP1, P0 ;  /* 0x0000000000ff7886 */ /* 0x000fe20000020100 */
[----:B------:R-:W-:-:S04]  /*04d0*/  @!UP2 USEL UR6, URZ, 0xffffffff, UP1 ;  /* 0xffffffffff06a887 */ /* 0x000fc80008800000 */
[----:B------:R-:W-:-:S04]  /*04e0*/  ULOP3.LUT UR6, UR6, 0x1, URZ, 0xc0, !UPT ;  /* 0x0000000106067892 */ /* 0x000fc8000f8ec0ff */
[----:B------:R-:W-:-:S11]  /*04f0*/  UISETP.NE.U32.AND UP5, UPT, UR6, 0x1, UPT ;  /* 0x000000010600788c */ /* 0x000fd6000bfa5070 */
.L_x_8:
[----:B------:R-:W3:Y:S01]  /*0500*/  SHFL.IDX PT, R0, R169, RZ, 0x1f ;  /* 0x00001fffa9007589 */ /* 0x000ee200000e0000 */
[----:B------:R-:W-:-:S04]  /*0510*/  UISETP.NE.AND UP1, UPT, UR10, 0x2, UPT ;  /* 0x000000020a00788c */ /* 0x000fc8000bf25270 */
[----:B------:R-:W-:Y:S02]  /*0520*/  UISETP.EQ.AND UP2, UPT, UR5, URZ, !UP1 ;  /* 0x000000ff0500728c */ /* 0x000fe4000cf42270 */
[----:B------:R-:W-:-:S04]  /*0530*/  USEL UR7, URZ, 0x1, UP1 ;  /* 0x00000001ff077887 */ /* 0x000fc80008800000 */
[----:B------:R-:W-:Y:S02]  /*0540*/  PLOP3.LUT P5, PT, P1, PT, UP2, 0x80, 0x8 ;  /* 0x000000000008781c */ /* 0x000fe40000faf028 */
[----:B---3--:R-:W-:-:S13]  /*0550*/  ISETP.NE.AND P0, PT, R0, RZ, PT ;  /* 0x000000ff0000720c */ /* 0x008fda0003f05270 */
[----:B------:R-:W-:Y:S05]  /*0560*/  @P0 BRA `(.L_x_9) ;  /* 0x0000000000800947 */ /* 0x000fea0003800000 */
[----:B------:R-:W-:Y:S01]  /*0570*/  ELECT P0, URZ, PT ;  /* 0x0000000000ff782f */ /* 0x000fe20003800000 */
[----:B------:R-:W-:-:S12]  /*0580*/  BSSY.RECONVERGENT B0, `(.L_x_9) ;  /* 0x000001e000007945 */ /* 0x000fd80003800200 */
[----:B------:R-:W-:Y:S05]  /*0590*/  @!P0 BRA `(.L_x_10) ;  /* 0x0000000000708947 */ /* 0x000fea0003800000 */
[----:B------:R-:W-:Y:S01]  /*05a0*/  UMOV UR8, 0x400 ;  /* 0x0000040000087882 */ /* 0x000fe20000000000 */
[----:B------:R-:W-:Y:S01]  /*05b0*/  UMOV UR6, 0x1 ;  /* 0x0000000100067882 */ /* 0x000fe20000000000 */
[----:B------:R-:W-:Y:S02]  /*05c0*/  ULEA UR8, UR37, UR8, 0x18 ;  /* 0x0000000825087291 */ /* 0x000fe4000f8ec0ff */
[----:B------:R-:W-:-:S04]  /*05d0*/  UIADD3 UR12, UPT, UPT, -UR6, 0x100000, URZ ;  /* 0x00100000060c7890 */ /* 0x000fc8000fffe1ff */
[----:B------:R-:W-:Y:S02]  /*05e0*/  USHF.L.U32 UR13, UR12, 0xb, URZ ;  /* 0x0000000b0c0d7899 */ /* 0x000fe400080006ff */
[----:B------:R-:W-:Y:S01]  /*05f0*/  USHF.L.U32 UR12, UR12, 0x1, URZ ;  /* 0x000000010c0c7899 */ /* 0x000fe200080006ff */
[----:B------:R-:W3:Y:S11]  /*0600*/  FENCE.VIEW.ASYNC.S ;  /* 0x00000000000073c6 */ /* 0x000ef60000000000 */
[----:B---3--:R3:W4:Y:S01]  /*0610*/  SYNCS.EXCH.64 URZ, [UR8], UR12 ;  /* 0x0000000c08ff75b2 */ /* 0x0087220008000100 */
[----:B------:R3:W1:Y:S01]  /*0620*/  SYNCS.EXCH.64 URZ, [UR8+0x50], UR12 ;  /* 0x0000500c08ff75b2 */ /* 0x0006620008000100 */
        /* <DEDUP_REMOVED lines=17> */
[----:B------:R3:W1:Y:S02]  /*0740*/  SYNCS.EXCH.64 URZ, [UR8+0x98], UR12 ;  /* 0x0000980c08ff75b2 */ /* 0x0006640008000100 */
[----:B---3--:R-:W-:Y:S01]  /*0750*/  NOP ;  /* 0x0000000000007918 */ /* 0x008fe20000000000 */
.L_x_10:
[----:B------:R-:W-:Y:S05]  /*0760*/  BSYNC.RECONVERGENT B0 ;  /* 0x0000000000007941 */ /* 0x000fea0003800200 */
.L_x_9:
[----:B------:R-:W3:Y:S01]  /*0770*/  SHFL.IDX PT, R0, R169, RZ, 0x1f ;  /* 0x00001fffa9007589 */ /* 0x000ee200000e0000 */
[----:B------:R-:W-:Y:S01]  /*0780*/  NOP ;  /* 0x0000000000007918 */ /* 0x000fe20000000000 */
[----:B---3--:R-:W-:-:S13]  /*0790*/  ISETP.NE.AND P0, PT, R0, 0x1, PT ;  /* 0x000000010000780c */ /* 0x008fda0003f05270 */
[----:B------:R-:W-:Y:S05]  /*07a0*/  @P0 BRA `(.L_x_11) ;  /* 0x00000000003c0947 */ /* 0x000fea0003800000 */
[----:B------:R-:W-:Y:S01]  /*07b0*/  UMOV UR9, 0x400 ;  /* 0x0000040000097882 */ /* 0x000fe20000000000 */
[----:B------:R-:W-:Y:S01]  /*07c0*/  UMOV UR8, 0x20 ;  /* 0x0000002000087882 */ /* 0x000fe20000000000 */
[----:B------:R-:W-:Y:S01]  /*07d0*/  UMOV UR6, 0x80 ;  /* 0x0000008000067882 */ /* 0x000fe20000000000 */
[----:B------:R-:W-:Y:S02]  /*07e0*/  ULEA UR9, UR37, UR9, 0x18 ;  /* 0x0000000925097291 */ /* 0x000fe4000f8ec0ff */
[----:B------:R-:W-:-:S04]  /*07f0*/  UIADD3 UR12, UPT, UPT, -UR8, 0x100000, URZ ;  /* 0x00100000080c7890 */ /* 0x000fc8000fffe1ff */
[----:B------:R-:W-:Y:S02]  /*0800*/  USHF.L.U32 UR13, UR12, 0xb, URZ ;  /* 0x0000000b0c0d7899 */ /* 0x000fe400080006ff */
[----:B------:R-:W-:Y:S02]  /*0810*/  USHF.L.U32 UR12, UR12, 0x1, URZ ;  /* 0x000000010c0c7899 */ /* 0x000fe400080006ff */
[----:B------:R-:W-:-:S04]  /*0820*/  UIADD3 UR14, UPT, UPT, -UR6, 0x100000, URZ ;  /* 0x00100000060e7890 */ /* 0x000fc8000fffe1ff */
[----:B------:R-:W-:Y:S02]  /*0830*/  USHF.L.U32 UR15, UR14, 0xb, URZ ;  /* 0x0000000b0e0f7899 */ /* 0x000fe400080006ff */
[----:B------:R-:W-:Y:S01]  /*0840*/  USHF.L.U32 UR14, UR14, 0x1, URZ ;  /* 0x000000010e0e7899 */ /* 0x000fe200080006ff */
[----:B------:R-:W-:Y:S01]  /*0850*/  ELECT P0, URZ, PT ;  /* 0x0000000000ff782f */ /* 0x000fe20003800000 */
[----:B------:R-:W3:Y:S02]  /*0860*/  FENCE.VIEW.ASYNC.S ;  /* 0x00000000000073c6 */ /* 0x000ee40000000000 */
[----:B---3--:R3:W1:Y:S08]  /*0870*/  SYNCS.EXCH.64 URZ, [UR9+0xa0], UR12 ;  /* 0x0000a00c09ff75b2 */ /* 0x0086700008000100 */
[----:B------:R3:W1:Y:S01]  /*0880*/  SYNCS.EXCH.64 URZ, [UR9+0xa8], UR14 ;  /* 0x0000a80e09ff75b2 */ /* 0x0006620008000100 */
[----:B------:R-:W-:Y:S01]  /*0890*/  NOP ;  /* 0x0000000000007918 */ /* 0x000fe20000000000 */
.L_x_11:
[----:B------:R-:W2:Y:S01]  /*08a0*/  SHFL.IDX PT, R0, R169, RZ, 0x1f ;  /* 0x00001fffa9007589 */ /* 0x000ea200000e0000 */
[----:B------:R-:W-:Y:S01]  /*08b0*/  NOP ;  /* 0x0000000000007918 */ /* 0x000fe20000000000 */
[----:B--2---:R-:W-:-:S13]  /*08c0*/  ISETP.NE.AND P0, PT, R0, 0x3, PT ;  /* 0x000000030000780c */ /* 0x004fda0003f05270 */
[----:B------:R-:W-:Y:S05]  /*08d0*/  @P0 BRA `(.L_x_12) ;  /* 0x00000000002c0947 */ /* 0x000fea0003800000 */
[----:B------:R-:W-:Y:S01]  /*08e0*/  UMOV UR8, 0x400 ;  /* 0x0000040000087882 */ /* 0x000fe20000000000 */
[----:B------:R-:W-:Y:S01]  /*08f0*/  UMOV UR6, 0x20 ;  /* 0x0000002000067882 */ /* 0x000fe20000000000 */
[----:B------:R-:W-:Y:S02]  /*0900*/  ULEA UR8, UR37, UR8, 0x18 ;  /* 0x0000000825087291 */ /* 0x000fe4000f8ec0ff */
[----:B---3--:R-:W-:-:S04]  /*0910*/  UIADD3 UR12, UPT, UPT, -UR6, 0x100000, URZ ;  /* 0x00100000060c7890 */ /* 0x008fc8000fffe1ff */
[----:B------:R-:W-:Y:S02]  /*0920*/  USHF.L.U32 UR13, UR12, 0xb, URZ ;  /* 0x0000000b0c0d7899 */ /* 0x000fe400080006ff */
[----:B------:R-:W-:Y:S01]  /*0930*/  USHF.L.U32 UR12, UR12, 0x1, URZ ;  /* 0x000000010c0c7899 */ /* 0x000fe200080006ff */
[----:B------:R-:W-:Y:S01]  /*0940*/  ELECT P0, URZ, PT ;  /* 0x0000000000ff782f */ /* 0x000fe20003800000 */
[----:B------:R-:W2:Y:S10]  /*0950*/  FENCE.VIEW.ASYNC.S ;  /* 0x00000000000073c6 */ /* 0x000eb40000000000 */
[----:B--2---:R2:W3:Y:S01]  /*0960*/  SYNCS.EXCH.64 URZ, [UR8+0xb0], UR12 ;  /* 0x0000b00c08ff75b2 */ /* 0x0044e20008000100 */
[----:B------:R2:W1:Y:S01]  /*0970*/  SYNCS.EXCH.64 URZ, [UR8+0xb8], UR12 ;  /* 0x0000b80c08ff75b2 */ /* 0x0004620008000100 */
[----:B------:R-:W-:Y:S01]  /*0980*/  NOP ;  /* 0x0000000000007918 */ /* 0x000fe20000000000 */
.L_x_12:
[----:B------:R-:W4:Y:S01]  /*0990*/  SHFL.IDX PT, R0, R169, RZ, 0x1f ;  /* 0x00001fffa9007589 */ /* 0x000f2200000e0000 */
[----:B------:R-:W-:Y:S01]  /*09a0*/  NOP ;  /* 0x0000000000007918 */ /* 0x000fe20000000000 */
[----:B----4-:R-:W-:-:S13]  /*09b0*/  ISETP.NE.AND P0, PT, R0, 0x4, PT ;  /* 0x000000040000780c */ /* 0x010fda0003f05270 */
[----:B------:R-:W-:Y:S05]  /*09c0*/  @P0 BRA `(.L_x_13) ;  /* 0x0000000000480947 */ /* 0x000fea0003800000 */
[----:B---3--:R-:W-:Y:S01]  /*09d0*/  UMOV UR9, 0x1e0 ;  /* 0x000001e000097882 */ /* 0x008fe20000000000 */
[----:B--2---:R-:W-:Y:S01]  /*09e0*/  UMOV UR8, 0x400 ;  /* 0x0000040000087882 */ /* 0x004fe20000000000 */
[----:B------:R-:W-:Y:S01]  /*09f0*/  USEL UR9, UR9, 0x1a0, UP5 ;  /* 0x000001a009097887 */ /* 0x000fe2000a800000 */
        /* <DEDUP_REMOVED lines=9> */
[----:B------:R-:W2:Y:S02]  /*0a90*/  FENCE.VIEW.ASYNC.S ;  /* 0x00000000000073c6 */ /* 0x000ea40000000000 */
[----:B--2---:R4:W2:Y:S08]  /*0aa0*/  SYNCS.EXCH.64 URZ, [UR8+0xc0], UR12 ;  /* 0x0000c00c08ff75b2 */ /* 0x0048b00008000100 */
[----:B------:R4:W3:Y:S01]  /*0ab0*/  SYNCS.EXCH.64 URZ, [UR8+0xd0], UR14 ;  /* 0x0000d00e08ff75b2 */ /* 0x0008e20008000100 */
[----:B------:R4:W1:Y:S01]  /*0ac0*/  SYNCS.EXCH.64 URZ, [UR8+0xc8], UR12 ;  /* 0x0000c80c08ff75b2 */ /* 0x0008620008000100 */
[----:B------:R4:W1:Y:S02]  /*0ad0*/  SYNCS.EXCH.64 URZ, [UR8+0xd8], UR14 ;  /* 0x0000d80e08ff75b2 */ /* 0x0008640008000100 */
[----:B----4-:R-:W-:Y:S01]  /*0ae0*/  NOP ;  /* 0x0000000000007918 */ /* 0x010fe20000000000 */
.L_x_13:
[----:B------:R-:W4:Y:S01]  /*0af0*/  SHFL.IDX PT, R0, R169, RZ, 0x1f ;  /* 0x00001fffa9007589 */ /* 0x000f2200000e0000 */
[----:B------:R-:W-:Y:S01]  /*0b00*/  NOP ;  /* 0x0000000000007918 */ /* 0x000fe20000000000 */
[----:B----4-:R-:W-:-:S13]  /*0b10*/  ISETP.NE.AND P0, PT, R0, 0x5, PT ;  /* 0x000000050000780c */ /* 0x010fda0003f05270 */
[----:B------:R-:W-:Y:S05]  /*0b20*/  @P0 BRA `(.L_x_14) ;  /* 0x0000000000540947 */ /* 0x000fea0003800000 */
[----:B---3--:R-:W-:Y:S01]  /*0b30*/  UMOV UR9, 0x400 ;  /* 0x0000040000097882 */ /* 0x008fe20000000000 */
[----:B--2---:R-:W-:Y:S01]  /*0b40*/  UMOV UR8, 0x1 ;  /* 0x0000000100087882 */ /* 0x004fe20000000000 */
        /* <DEDUP_REMOVED lines=13> */
[----:B------:R4:W1:Y:S01]  /*0c20*/  SYNCS.EXCH.64 URZ, [UR9+0x108], UR14 ;  /* 0x0001080e09ff75b2 */ /* 0x0008620008000100 */
[----:B------:R4:W1:Y:S01]  /*0c30*/  SYNCS.EXCH.64 URZ, [UR9+0xf0], UR12 ;  /* 0x0000f00c09ff75b2 */ /* 0x0008620008000100 */
[----:B------:R4:W1:Y:S01]  /*0c40*/  SYNCS.EXCH.64 URZ, [UR9+0x110], UR14 ;  /* 0x0001100e09ff75b2 */ /* 0x0008620008000100 */
[----:B------:R4:W1:Y:S01]  /*0c50*/  SYNCS.EXCH.64 URZ, [UR9+0xf8], UR12 ;  /* 0x0000f80c09ff75b2 */ /* 0x0008620008000100 */
[----:B------:R4:W1:Y:S02]  /*0c60*/  SYNCS.EXCH.64 URZ, [UR9+0x118], UR14 ;  /* 0x0001180e09ff75b2 */ /* 0x0008640008000100 */
[----:B----4-:R-:W-:Y:S01]  /*0c70*/  NOP ;  /* 0x0000000000007918 */ /* 0x010fe20000000000 */
.L_x_14:
[----:B------:R-:W4:Y:S01]  /*0c80*/  SHFL.IDX PT, R0, R169, RZ, 0x1f ;  /* 0x00001fffa9007589 */ /* 0x000f2200000e0000 */
[----:B------:R-:W-:Y:S01]  /*0c90*/  ISETP.NE.OR P1, PT, RZ, UR10, !P1 ;  /* 0x0000000aff007c0c */ /* 0x000fe2000cf25670 */
[----:B------:R-:W-:Y:S01]  /*0ca0*/  NOP ;  /* 0x0000000000007918 */ /* 0x000fe20000000000 */
[----:B----4-:R-:W-:-:S13]  /*0cb0*/  ISETP.NE.AND P0, PT, R0, 0x3, PT ;  /* 0x000000030000780c */ /* 0x010fda0003f05270 */
[----:B------:R-:W-:Y:S05]  /*0cc0*/  @P0 BRA `(.L_x_15) ;  /* 0x0000000000340947 */ /* 0x000fea0003800000 */
[----:B--2---:R-:W-:Y:S01]  /*0cd0*/  UMOV UR8, 0x400 ;  /* 0x0000040000087882 */ /* 0x004fe20000000000 */
[----:B------:R-:W-:Y:S01]  /*0ce0*/  UMOV UR6, 0x20 ;  /* 0x0000002000067882 */ /* 0x000fe20000000000 */
[----:B------:R-:W-:Y:S02]  /*0cf0*/  ULEA UR8, UR37, UR8, 0x18 ;  /* 0x0000000825087291 */ /* 0x000fe4000f8ec0ff */
[----:B---3--:R-:W-:-:S04]  /*0d00*/  UIADD3 UR12, UPT, UPT, -UR6, 0x100000, URZ ;  /* 0x00100000060c7890 */ /* 0x008fc8000fffe1ff */
[----:B------:R-:W-:Y:S02]  /*0d10*/  USHF.L.U32 UR13, UR12, 0xb, URZ ;  /* 0x0000000b0c0d7899 */ /* 0x000fe400080006ff */
[----:B------:R-:W-:Y:S01]  /*0d20*/  USHF.L.U32 UR12, UR12, 0x1, URZ ;  /* 0x000000010c0c7899 */ /* 0x000fe200080006ff */
[----:B------:R-:W-:Y:S01]  /*0d30*/  ELECT P0, URZ, PT ;  /* 0x0000000000ff782f */ /* 0x000fe20003800000 */
[----:B------:R-:W2:Y:S10]  /*0d40*/  FENCE.VIEW.ASYNC.S ;  /* 0x00000000000073c6 */ /* 0x000eb40000000000 */
[----:B--2---:R4:W2:Y:S01]  /*0d50*/  SYNCS.EXCH.64 URZ, [UR8+0x120], UR12 ;  /* 0x0001200c08ff75b2 */ /* 0x0048a20008000100 */
[----:B------:R4:W3:Y:S01]  /*0d60*/  SYNCS.EXCH.64 URZ, [UR8+0x130], UR12 ;  /* 0x0001300c08ff75b2 */ /* 0x0008e20008000100 */
[----:B------:R4:W1:Y:S01]  /*0d70*/  SYNCS.EXCH.64 URZ, [UR8+0x128], UR12 ;  /* 0x0001280c08ff75b2 */ /* 0x0008620008000100 */
[----:B------:R4:W1:Y:S02]  /*0d80*/  SYNCS.EXCH.64 URZ, [UR8+0x138], UR12 ;  /* 0x0001380c08ff75b2 */ /* 0x0008640008000100 */
[----:B----4-:R-:W-:Y:S01]  /*0d90*/  NOP ;  /* 0x0000000000007918 */ /* 0x010fe20000000000 */
.L_x_15:
[----:B------:R-:W-:Y:S01]  /*0da0*/  VOTEU.ALL UP1, P1 ;  /* 0x0000000000ff7886 */ /* 0x000fe20000820000 */
[----:B--2---:R-:W2:Y:S01]  /*0db0*/  LDCU UR8, c[0x0][0x36c] ;  /* 0x00006d80ff0877ac */ /* 0x004ea20008000800 */
[----:B------:R-:W-:Y:S01]  /*0dc0*/  NOP ;  /* 0x0000000000007918 */ /* 0x000fe20000000000 */
[----:B------:R-:W-:Y:S01]  /*0dd0*/  LOP3.LUT R10, R166, 0x1f, RZ, 0xc0, !PT ;  /* 0x0000001fa60a7812 */ /* 0x000fe200078ec0ff */
[----:B---3--:R-:W-:Y:S01]  /*0de0*/  UMOV UR12, 0x20 ;  /* 0x00000020000c7882 */ /* 0x008fe20000000000 */
[----:B------:R-:W-:Y:S01]  /*0df0*/  @!UP1 UMOV UR6, 0x400 ;  /* 0x0000040000069882 */ /* 0x000fe20000000000 */
[----:B------:R-:W-:-:S04]  /*0e00*/  @!UP1 UIADD3 UR12, UPT, UPT, -UR12, 0x100000, URZ ;  /* 0x001000000c0c9890 */ /* 0x000fc8000fffe1ff */
[----:B------:R-:W-:Y:S02]  /*0e10*/  @!UP1 USHF.L.U32 UR13, UR12, 0xb, URZ ;  /* 0x0000000b0c0d9899 */ /* 0x000fe400080006ff */
[----:B------:R-:W-:Y:S02]  /*0e20*/  @!UP1 USHF.L.U32 UR12, UR12, 0x1, URZ ;  /* 0x000000010c0c9899 */ /* 0x000fe400080006ff */
[----:B------:R-:W-:Y:S01]  /*0e30*/  @!UP1 ULEA UR6, UR37, UR6, 0x18 ;  /* 0x0000000625069291 */ /* 0x000fe2000f8ec0ff */
[----:B------:R-:W-:Y:S01]  /*0e40*/  VOTEU.ALL UP1, P1 ;  /* 0x0000000000ff7886 */ /* 0x000fe20000820000 */
[----:B------:R-:W-:Y:S01]  /*0e50*/  UISETP.NE.AND UP4, UPT, UR10, URZ, UPT ;  /* 0x000000ff0a00728c */ /* 0x000fe2000bf85270 */
[----:B------:R-:W3:Y:S09]  /*0e60*/  FENCE.VIEW.ASYNC.S ;  /* 0x00000000000073c6 */ /* 0x000ef20000000000 */
[----:B---3--:R3:W4:Y:S01]  /*0e70*/  @!UP1 SYNCS.EXCH.64 URZ, [UR6+0x140], UR12 ;  /* 0x0001400c06ff95b2 */ /* 0x0087220008000100 */
[----:B--2---:R-:W-:-:S09]  /*0e80*/  UISETP.EQ.U32.AND UP1, UPT, UR8, 0x1, UPT ;  /* 0x000000010800788c */ /* 0x004fd2000bf22070 */
[----:B------:R-:W-:Y:S05]  /*0e90*/  BRA.U !UP1, `(.L_x_16) ;  /* 0x0000000109087547 */ /* 0x000fea000b800000 */
[----:B-1--4-:R-:W-:Y:S01]  /*0ea0*/  UCGABAR_ARV ;  /* 0x00000000000079c7 */ /* 0x012fe20008000000 */
[----:B------:R-:W-:Y:S05]  /*0eb0*/  BRA `(.L_x_17) ;  /* 0x0000000000047947 */ /* 0x000fea0003800000 */
.L_x_16:
[----:B-1--4-:R-:W-:Y:S01]  /*0ec0*/  NOP ;  /* 0x0000000000007918 */ /* 0x012fe20000000000 */
.L_x_17:
[----:B------:R-:W1:Y:S01]  /*0ed0*/  S2R R164, SR_CTAID.Y ;  /* 0x0000000000a47919 */ /* 0x000e620000002600 */
[----:B------:R-:W-:-:S05]  /*0ee0*/  CS2R.32 R155, SR_CgaSize ;  /* 0x00000000009b7805 */ /* 0x000fca0000008a00 */
[----:B------:R-:W-:-:S05]  /*0ef0*/  IMAD R155, R155, -0xa0, RZ ;  /* 0xffffff609b9b7824 */ /* 0x000fca00078e02ff */
[----:B---3--:R-:W-:-:S14]  /*0f00*/  R2UR UR6, R155 ;  /* 0x000000009b0672ca */ /* 0x008fdc00000e0000 */
[----:B------:R-:W2:Y:S01]  /*0f10*/  LDCU UR6, c[0x0][UR6+0x2b4] ;  /* 0x00005680060677ac */ /* 0x000ea20008000800 */
[----:B------:R-:W-:-:S05]  /*0f20*/  CS2R.32 R0, SR_CgaSize ;  /* 0x0000000000007805 */ /* 0x000fca0000008a00 */
[----:B------:R-:W-:-:S06]  /*0f30*/  IMAD R0, R0, -0xa0, RZ ;  /* 0xffffff6000007824 */ /* 0x000fcc00078e02ff */
[----:B------:R-:W3:Y:S01]  /*0f40*/  LDC R0, c[0x0][R0+0x2a4] ;  /* 0x0000a90000007b82 */ /* 0x000ee20000000800 */
[----:B------:R-:W-:Y:S01]  /*0f50*/  PRMT R8, RZ, 0x7610, R8 ;  /* 0x00007610ff087816 */ /* 0x000fe20000000008 */
[----:B------:R-:W4:Y:S01]  /*0f60*/  S2R R11, SR_CTAID.X ;  /* 0x00000000000b7919 */ /* 0x000f220000002500 */
[----:B------:R-:W-:-:S05]  /*0f70*/  CS2R.32 R155, SR_CgaSize ;  /* 0x00000000009b7805 */ /* 0x000fca0000008a00 */
[----:B------:R-:W-:-:S05]  /*0f80*/  IMAD R155, R155, -0xa0, RZ ;  /* 0xffffff609b9b7824 */ /* 0x000fca00078e02ff */
[----:B------:R-:W-:-:S14]  /*0f90*/  R2UR UR8, R155 ;  /* 0x000000009b0872ca */ /* 0x000fdc00000e0000 */
[----:B------:R-:W3:Y:S01]  /*0fa0*/  LDCU UR8, c[0x0][UR8+0x2b0] ;  /* 0x00005600080877ac */ /* 0x000ee20008000800 */
[----:B------:R-:W-:Y:S01]  /*0fb0*/  UISETP.NE.AND UP2, UPT, UR10, 0x2, UPT ;  /* 0x000000020a00788c */ /* 0x000fe2000bf45270 */
[----:B------:R-:W2:Y:S01]  /*0fc0*/  LDC R9, c[0x0][0xb24] ;  /* 0x0002c900ff097b82 */ /* 0x000ea20000000800 */
[----:B------:R-:W-:-:S05]  /*0fd0*/  CS2R.32 R2, SR_CgaSize ;  /* 0x0000000000027805 */ /* 0x000fca0000008a00 */
[----:B------:R-:W-:-:S06]  /*0fe0*/  IMAD R2, R2, -0xa0, RZ ;  /* 0xffffff6002027824 */ /* 0x000fcc00078e02ff */
[----:B------:R-:W3:Y:S08]  /*0ff0*/  LDC R2, c[0x0][R2+0x2a0] ;  /* 0x0000a80002027b82 */ /* 0x000ef00000000800 */
[----:B------:R-:W3:Y:S01]  /*1000*/  LDC R72, c[0x0][0xb24] ;  /* 0x0002c900ff487b82 */ /* 0x000ee20000000800 */
[----:B-1----:R-:W-:-:S07]  /*1010*/  I2FP.F32.U32 R3, R164 ;  /* 0x000000a400037245 */ /* 0x002fce0000201000 */
[----:B------:R-:W1:Y:S01]  /*1020*/  S2UR UR36, SR_CTAID.Z ;  /* 0x00000000002479c3 */ /* 0x000e620000002700 */
[----:B--2---:R-:W-:Y:S01]  /*1030*/  ISETP.GE.AND P0, PT, R9, 0x1, PT ;  /* 0x000000010900780c */ /* 0x004fe20003f06270 */
[----:B----4-:R-:W-:Y:S01]  /*1040*/  IMAD.MOV.U32 R155, RZ, RZ, R11 ;  /* 0x000000ffff9b7224 */ /* 0x010fe200078e000b */
[----:B------:R-:W-:Y:S01]  /*1050*/  I2FP.F32.U32 R4, R11 ;  /* 0x0000000b00047245 */ /* 0x000fe20000201000 */
[----:B------:R-:W-:Y:S01]  /*1060*/  FMUL R3, R3, UR6 ;  /* 0x0000000603037c20 */ /* 0x000fe20008400000 */
[----:B------:R-:W2:Y:S03]  /*1070*/  LDCU UR6, c[0x0][0xb30] ;  /* 0x00016600ff0677ac */ /* 0x000ea60008000800 */
[----:B---3--:R-:W-:Y:S01]  /*1080*/  FMUL R4, R4, UR8 ;  /* 0x0000000804047c20 */ /* 0x008fe20008400000 */
[----:B------:R-:W3:Y:S08]  /*1090*/  F2I.U32.TRUNC.NTZ R143, R3 ;  /* 0x00000003008f7305 */ /* 0x000ef0000020f000 */
[----:B------:R-:W4:Y:S01]  /*10a0*/  F2I.U32.TRUNC.NTZ R154, R4 ;  /* 0x00000004009a7305 */ /* 0x000f22000020f000 */
[----:B--2---:R-:W-:Y:S01]  /*10b0*/  UISETP.NE.AND UP3, UPT, UR6, 0x1, UPT ;  /* 0x000000010600788c */ /* 0x004fe2000bf65270 */
[----:B---3--:R-:W-:-:S05]  /*10c0*/  IADD3 R143, PT, PT, -R143, RZ, RZ ;  /* 0x000000ff8f8f7210 */ /* 0x008fca0007ffe1ff */
[----:B------:R-:W-:Y:S01]  /*10d0*/  IMAD R143, R0, R143, R164 ;  /* 0x0000008f008f7224 */ /* 0x000fe200078e02a4 */
[----:B------:R-:W-:Y:S01]  /*10e0*/  PRMT R0, RZ, 0x7610, R0 ;  /* 0x00007610ff007816 */ /* 0x000fe20000000000 */
[----:B----4-:R-:W-:-:S04]  /*10f0*/  IMAD.MOV R154, RZ, RZ, -R154 ;  /* 0x000000ffff9a7224 */ /* 0x010fc800078e0a9a */
[----:B------:R-:W-:Y:S01]  /*1100*/  IMAD R154, R2, R154, R11 ;  /* 0x0000009a029a7224 */ /* 0x000fe200078e020b */
[----:B-1----:R-:W-:Y:S06]  /*1110*/  BRA.U UP4, `(.L_x_18) ;  /* 0x0000000104247547 */ /* 0x002fec000b800000 */
[----:B------:R-:W-:Y:S01]  /*1120*/  ISETP.NE.AND P1, PT, R143, RZ, PT ;  /* 0x000000ff8f00720c */ /* 0x000fe20003f25270 */
[----:B------:R-:W-:Y:S01]  /*1130*/  IMAD.MOV.U32 R0, RZ, RZ, 0x3 ;  /* 0x00000003ff007424 */ /* 0x000fe200078e00ff */
[C---:B------:R-:W-:Y:S02]  /*1140*/  LOP3.LUT R3, R154.reuse, 0xfffffffe, RZ, 0xc0, !PT ;  /* 0xfffffffe9a037812 */ /* 0x040fe400078ec0ff */
[----:B------:R-:W-:Y:S02]  /*1150*/  ISETP.LT.U32.OR P1, PT, R154, 0x2, !P1 ;  /* 0x000000029a00780c */ /* 0x000fe40004f21470 */
[----:B------:R-:W-:Y:S02]  /*1160*/  SHF.L.U32 R0, R0, R3, RZ ;  /* 0x0000000300007219 */ /* 0x000fe400000006ff */
[----:B------:R-:W-:Y:S02]  /*1170*/  SEL R5, RZ, 0x1, !P1 ;  /* 0x00000001ff057807 */ /* 0x000fe40004800000 */
[----:B------:R-:W-:-:S05]  /*1180*/  SEL R2, RZ, 0x2, !P1 ;  /* 0x00000002ff027807 */ /* 0x000fca0004800000 */
[----:B------:R-:W-:-:S05]  /*1190*/  IMAD.IADD R2, R5, 0x1, R2 ;  /* 0x0000000105027824 */ /* 0x000fca00078e0202 */
[----:B------:R-:W-:Y:S02]  /*11a0*/  PRMT R8, R2, 0x7610, R8 ;  /* 0x0000761002087816 */ /* 0x000fe40000000008 */
.L_x_18:
[----:B------:R-:W-:Y:S05]  /*11b0*/  @!P0 BRA `(.L_x_19) ;  /* 0x0000000000b88947 */ /* 0x000fea0003800000 */
[----:B------:R-:W1:Y:S01]  /*11c0*/  LDC.64 R4, c[0x0][0xb18] ;  /* 0x0002c600ff047b82 */ /* 0x000e620000000a00 */
[----:B------:R-:W-:-:S07]  /*11d0*/  ISETP.NE.AND P0, PT, R9, 0x1, PT ;  /* 0x000000010900780c */ /* 0x000fce0003f05270 */
[----:B------:R-:W2:Y:S08]  /*11e0*/  LDC R14, c[0x0][0xb0c] ;  /* 0x0002c300ff0e7b82 */ /* 0x000eb00000000800 */
[----:B------:R-:W3:Y:S08]  /*11f0*/  LDC R13, c[0x0][0x370] ;  /* 0x0000dc00ff0d7b82 */ /* 0x000ef00000000800 */
[----:B------:R-:W4:Y:S01]  /*1200*/  LDC R16, c[0x0][0x374] ;  /* 0x0000dd00ff107b82 */ /* 0x000f220000000800 */
[----:B-1----:R-:W-:-:S07]  /*1210*/  ISETP.NE.AND P1, PT, R4, 0x1, PT ;  /* 0x000000010400780c */ /* 0x002fce0003f25270 */
[----:B------:R-:W3:Y:S01]  /*1220*/  LDC.64 R6, c[0x0][0xb10] ;  /* 0x0002c400ff067b82 */ /* 0x000ee20000000a00 */
[----:B--2---:R-:W-:-:S07]  /*1230*/  ISETP.NE.AND P2, PT, R14, 0x1, PT ;  /* 0x000000010e00780c */ /* 0x004fce0003f45270 */
[----:B------:R-:W1:Y:S08]  /*1240*/  LDC R12, c[0x0][0xb20] ;  /* 0x0002c800ff0c7b82 */ /* 0x000e700000000800 */
[----:B------:R-:W2:Y:S01]  /*1250*/  LDC.64 R2, c[0x0][0xb28] ;  /* 0x0002ca00ff027b82 */ /* 0x000ea20000000a00 */
[----:B----4-:R-:W-:-:S04]  /*1260*/  IMAD.HI.U32 R15, R16, R5, RZ ;  /* 0x00000005100f7227 */ /* 0x010fc800078e00ff */
[----:B------:R-:W-:-:S04]  /*1270*/  IMAD.HI.U32 R5, R164, R5, RZ ;  /* 0x00000005a4057227 */ /* 0x000fc800078e00ff */
[----:B---3--:R-:W-:-:S04]  /*1280*/  IMAD.HI.U32 R18, R13, R6, RZ ;  /* 0x000000060d127227 */ /* 0x008fc800078e00ff */
[C---:B------:R-:W-:Y:S01]  /*1290*/  IMAD.HI.U32 R20, R11.reuse, R6, RZ ;  /* 0x000000060b147227 */ /* 0x040fe200078e00ff */
[-C--:B------:R-:W-:Y:S02]  /*12a0*/  @P2 SHF.R.U32.HI R13, RZ, R7.reuse, R18 ;  /* 0x00000007ff0d2219 */ /* 0x080fe40000011612 */
[-C--:B-1----:R-:W-:Y:S02]  /*12b0*/  @P1 SHF.R.U32.HI R16, RZ, R12.reuse, R15 ;  /* 0x0000000cff101219 */ /* 0x082fe4000001160f */
[----:B------:R-:W-:Y:S02]  /*12c0*/  SHF.R.U32.HI R5, RZ, R12, R5 ;  /* 0x0000000cff057219 */ /* 0x000fe40000011605 */
[----:B------:R-:W-:Y:S02]  /*12d0*/  SHF.R.U32.HI R20, RZ, R7, R20 ;  /* 0x00000007ff147219 */ /* 0x000fe40000011614 */
[----:B------:R-:W-:Y:S01]  /*12e0*/  SEL R5, R164, R5, !P1 ;  /* 0x00000005a4057207 */ /* 0x000fe20004800000 */
[----:B--2---:R-:W-:Y:S01]  /*12f0*/  IMAD.HI.U32 R18, R16, R2, RZ ;  /* 0x0000000210127227 */ /* 0x004fe200078e00ff */
[----:B------:R-:W-:-:S02]  /*1300*/  SEL R155, R11, R20, !P2 ;  /* 0x000000140b9b7207 */ /* 0x000fc40005000000 */
[----:B------:R-:W-:Y:S01]  /*1310*/  IADD3 R7, PT, PT, -R5, RZ, RZ ;  /* 0x000000ff05077210 */ /* 0x000fe20007ffe1ff */
[----:B------:R-:W-:Y:S01]  /*1320*/  IMAD.HI.U32 R6, R13, R2, RZ ;  /* 0x000000020d067227 */ /* 0x000fe200078e00ff */
[----:B------:R-:W-:-:S03]  /*1330*/  @P0 SHF.R.U32.HI R16, RZ, R3, R18 ;  /* 0x00000003ff100219 */ /* 0x000fc60000011612 */
[----:B------:R-:W-:Y:S01]  /*1340*/  IMAD R7, R4, R7, R164 ;  /* 0x0000000704077224 */ /* 0x000fe200078e02a4 */
[----:B------:R-:W-:Y:S01]  /*1350*/  @P0 SHF.R.U32.HI R13, RZ, R3, R6 ;  /* 0x00000003ff0d0219 */ /* 0x000fe20000011606 */
[----:B------:R-:W-:-:S04]  /*1360*/  IMAD R16, R16, R9, RZ ;  /* 0x0000000910107224 */ /* 0x000fc800078e02ff */
[----:B------:R-:W-:Y:S01]  /*1370*/  IMAD R6, R13, R9, RZ ;  /* 0x000000090d067224 */ /* 0x000fe200078e02ff */
[----:B------:R-:W-:-:S04]  /*1380*/  ISETP.GE.AND P1, PT, R5, R16, PT ;  /* 0x000000100500720c */ /* 0x000fc80003f26270 */
[----:B------:R-:W-:Y:S01]  /*1390*/  ISETP.GE.OR P1, PT, R155, R6, P1 ;  /* 0x000000069b00720c */ /* 0x000fe20000f26670 */
[----:B------:R-:W-:-:S05]  /*13a0*/  IMAD.HI.U32 R6, R5, R2, RZ ;  /* 0x0000000205067227 */ /* 0x000fca00078e00ff */
[----:B------:R-:W-:-:S04]  /*13b0*/  SHF.R.U32.HI R6, RZ, R3, R6 ;  /* 0x00000003ff067219 */ /* 0x000fc80000011606 */
[----:B------:R-:W-:-:S03]  /*13c0*/  SEL R6, R5, R6, !P0 ;  /* 0x0000000605067207 */ /* 0x000fc60004000000 */
[----:B------:R-:W-:Y:S01]  /*13d0*/  @!P1 IMAD.HI.U32 R12, R155, R2, RZ ;  /* 0x000000029b0c9227 */ /* 0x000fe200078e00ff */
[----:B------:R-:W-:-:S04]  /*13e0*/  IADD3 R2, PT, PT, -R6, RZ, RZ ;  /* 0x000000ff06027210 */ /* 0x000fc80007ffe1ff */
[----:B------:R-:W-:Y:S01]  /*13f0*/  @!P1 SHF.R.U32.HI R12, RZ, R3, R12 ;  /* 0x00000003ff0c9219 */ /* 0x000fe2000001160c */
[----:B------:R-:W-:-:S03]  /*1400*/  IMAD R2, R9, R2, R5 ;  /* 0x0000000209027224 */ /* 0x000fc600078e0205 */
[----:B------:R-:W-:-:S05]  /*1410*/  @!P1 SEL R3, R155, R12, !P0 ;  /* 0x0000000c9b039207 */ /* 0x000fca0004000000 */
[--C-:B------:R-:W-:Y:S02]  /*1420*/  @!P1 IMAD.IADD R6, R6, 0x1, -R3.reuse ;  /* 0x0000000106069824 */ /* 0x100fe400078e0a03 */
[----:B------:R-:W-:Y:S01]  /*1430*/  @!P1 IMAD R3, R2, R13, R3 ;  /* 0x0000000d02039224 */ /* 0x000fe200078e0203 */
[----:B------:R-:W-:Y:S01]  /*1440*/  IADD3 R2, PT, PT, -R155, RZ, RZ ;  /* 0x000000ff9b027210 */ /* 0x000fe20007ffe1ff */
[----:B------:R-:W-:Y:S02]  /*1450*/  @!P1 IMAD R5, R6, R9, R155 ;  /* 0x0000000906059224 */ /* 0x000fe400078e029b */
[----:B------:R-:W-:Y:S02]  /*1460*/  @!P1 IMAD.MOV.U32 R155, RZ, RZ, R3 ;  /* 0x000000ffff9b9224 */ /* 0x000fe400078e0003 */
[----:B------:R-:W-:Y:S02]  /*1470*/  IMAD R2, R14, R2, R11 ;  /* 0x000000020e027224 */ /* 0x000fe400078e020b */
[----:B------:R-:W-:-:S02]  /*1480*/  IMAD R164, R5, R4, R7 ;  /* 0x0000000405a47224 */ /* 0x000fc400078e0207 */
[----:B------:R-:W-:Y:S02]  /*1490*/  IMAD R155, R155, R14, R2 ;  /* 0x0000000e9b9b7224 */ /* 0x000fe400078e0202 */
.L_x_19:
[----:B------:R-:W-:Y:S05]  /*14a0*/  BRA.U UP3, `(.L_x_20) ;  /* 0x0000000103407547 */ /* 0x000fea000b800000 */
[----:B------:R-:W1:Y:S08]  /*14b0*/  LDC.64 R4, c[0x0][0xb10] ;  /* 0x0002c400ff047b82 */ /* 0x000e700000000a00 */
[----:B------:R-:W2:Y:S08]  /*14c0*/  LDC.64 R2, c[0x0][0xb18] ;  /* 0x0002c600ff027b82 */ /* 0x000eb00000000a00 */
[----:B------:R-:W3:Y:S08]  /*14d0*/  LDC R6, c[0x0][0xb20] ;  /* 0x0002c800ff067b82 */ /* 0x000ef00000000800 */
[----:B------:R-:W4:Y:S01]  /*14e0*/  LDC R12, c[0x0][0xb0c] ;  /* 0x0002c300ff0c7b82 */ /* 0x000f220000000800 */
[----:B-1----:R-:W-:-:S05]  /*14f0*/  IMAD.HI.U32 R4, R155, R4, RZ ;  /* 0x000000049b047227 */ /* 0x002fca00078e00ff */
[----:B------:R-:W-:Y:S01]  /*1500*/  SHF.R.U32.HI R4, RZ, R5, R4 ;  /* 0x00000005ff047219 */ /* 0x000fe20000011604 */
[----:B--2---:R-:W-:Y:S01]  /*1510*/  IMAD.HI.U32 R3, R164, R3, RZ ;  /* 0x00000003a4037227 */ /* 0x004fe200078e00ff */
[----:B------:R-:W-:-:S04]  /*1520*/  ISETP.NE.AND P0, PT, R2, 0x1, PT ;  /* 0x000000010200780c */ /* 0x000fc80003f05270 */
[----:B---3--:R-:W-:-:S04]  /*1530*/  SHF.R.U32.HI R3, RZ, R6, R3 ;  /* 0x00000006ff037219 */ /* 0x008fc80000011603 */
[----:B------:R-:W-:Y:S02]  /*1540*/  SEL R3, R164, R3, !P0 ;  /* 0x00000003a4037207 */ /* 0x000fe40004000000 */
[----:B----4-:R-:W-:-:S04]  /*1550*/  ISETP.NE.AND P1, PT, R12, 0x1, PT ;  /* 0x000000010c00780c */ /* 0x010fc80003f25270 */
[----:B------:R-:W-:-:S05]  /*1560*/  SEL R6, R155, R4, !P1 ;  /* 0x000000049b067207 */ /* 0x000fca0004800000 */
[----:B------:R-:W-:Y:S02]  /*1570*/  IMAD.IADD R4, R3, 0x1, -R6 ;  /* 0x0000000103047824 */ /* 0x000fe400078e0a06 */
[----:B------:R-:W-:Y:S02]  /*1580*/  IMAD.IADD R3, R6, 0x1, -R3 ;  /* 0x0000000106037824 */ /* 0x000fe400078e0a03 */
[----:B------:R-:W-:Y:S02]  /*1590*/  IMAD R155, R4, R12, R155 ;  /* 0x0000000c049b7224 */ /* 0x000fe400078e029b */
[----:B------:R-:W-:Y:S02]  /*15a0*/  IMAD R164, R3, R2, R164 ;  /* 0x0000000203a47224 */ /* 0x000fe400078e02a4 */
.L_x_20:
[----:B------:R-:W-:Y:S05]  /*15b0*/  BRA.U !UP1, `(.L_x_21) ;  /* 0x00000001090c7547 */ /* 0x000fea000b800000 */
[----:B------:R-:W-:Y:S01]  /*15c0*/  UCGABAR_WAIT ;  /* 0x0000000000007dc7 */ /* 0x000fe20008000000 */
[----:B------:R-:W-:Y:S01]  /*15d0*/  CCTL.IVALL ;  /* 0x00000000ff00798f */ /* 0x000fe20002000000 */
[----:B------:R-:W-:Y:S05]  /*15e0*/  BRA `(.L_x_22) ;  /* 0x0000000000047947 */ /* 0x000fea0003800000 */
.L_x_21:
[----:B------:R-:W-:Y:S06]  /*15f0*/  BAR.SYNC.DEFER_BLOCKING 0x0 ;  /* 0x0000000000007b1d */ /* 0x000fec0000010000 */
.L_x_22:
[----:B------:R-:W-:Y:S05]  /*1600*/  BRA.U UP2, `(.L_x_23) ;  /* 0x00000015028c7547 */ /* 0x000fea000b800000 */
[----:B------:R-:W1:Y:S01]  /*1610*/  LDCU UR15, c[0x0][0x38c] ;  /* 0x00007180ff0f77ac */ /* 0x000e620008000800 */
[----:B------:R-:W2:Y:S01]  /*1620*/  LDC R9, c[0x0][0x370] ;  /* 0x0000dc00ff097b82 */ /* 0x000ea20000000800 */
[C---:B------:R-:W-:Y:S01]  /*1630*/  IMAD.SHL.U32 R17, R11.reuse, 0x20, RZ ;  /* 0x000000200b117824 */ /* 0x040fe200078e00ff */
[----:B------:R-:W-:Y:S01]  /*1640*/  PLOP3.LUT P1, PT, PT, PT, UP5, 0x80, 0x8 ;  /* 0x000000000008781c */ /* 0x000fe20003f2f058 */
[----:B------:R-:W-:Y:S01]  /*1650*/  UISETP.NE.AND UP1, UPT, UR10, URZ, UPT ;  /* 0x000000ff0a00728c */ /* 0x000fe2000bf25270 */
[----:B------:R-:W-:Y:S01]  /*1660*/  ISETP.NE.AND P4, PT, R10, RZ, P5 ;  /* 0x000000ff0a00720c */ /* 0x000fe20002f85270 */
[----:B------:R-:W-:Y:S01]  /*1670*/  IMAD.SHL.U32 R16, R11, 0x80, RZ ;  /* 0x000000800b107824 */ /* 0x000fe200078e00ff */
[----:B------:R-:W-:Y:S01]  /*1680*/  PLOP3.LUT P1, PT, P1, PT, PT, 0x8, 0x80 ;  /* 0x000000000080781c */ /* 0x000fe20000f2e170 */
[----:B------:R-:W-:Y:S01]  /*1690*/  IMAD.MOV.U32 R15, RZ, RZ, 0x1 ;  /* 0x00000001ff0f7424 */ /* 0x000fe200078e00ff */
[----:B------:R-:W3:Y:S01]  /*16a0*/  LDC R0, c[0x0][0x374] ;  /* 0x0000dd00ff007b82 */ /* 0x000ee20000000800 */
[----:B------:R-:W-:Y:S01]  /*16b0*/  IMAD.MOV.U32 R14, RZ, RZ, RZ ;  /* 0x000000ffff0e7224 */ /* 0x000fe200078e00ff */
[----:B------:R-:W-:Y:S01]  /*16c0*/  CS2R R12, SRZ ;  /* 0x00000000000c7805 */ /* 0x000fe2000001ff00 */
[----:B------:R-:W-:Y:S01]  /*16d0*/  IMAD.MOV.U32 R10, RZ, RZ, 0x1 ;  /* 0x00000001ff0a7424 */ /* 0x000fe200078e00ff */
[----:B------:R-:W-:Y:S01]  /*16e0*/  LOP3.LUT R17, R17, 0x20, RZ, 0xc0, !PT ;  /* 0x0000002011117812 */ /* 0x000fe200078ec0ff */
[----:B------:R-:W4:Y:S01]  /*16f0*/  LDCU.64 UR24, c[0x0][0x348] ;  /* 0x00006900ff1877ac */ /* 0x000f220008000a00 */
[----:B-1----:R-:W-:-:S02]  /*1700*/  UIADD3 UR4, UPT, UPT, UR15, 0x7f, URZ ;  /* 0x0000007f0f047890 */ /* 0x002fc4000fffe0ff */
[----:B------:R-:W-:Y:S02]  /*1710*/  USEL UR7, UR7, 0x2, UP1 ;  /* 0x0000000207077887 */ /* 0x000fe40008800000 */
[----:B------:R-:W-:Y:S01]  /*1720*/  USHF.R.S32.HI UR22, URZ, 0x1f, UR4 ;  /* 0x0000001fff167899 */ /* 0x000fe20008011404 */
[----:B------:R-:W-:-:S03]  /*1730*/  UMOV UR13, URZ ;  /* 0x000000ff000d7c82 */ /* 0x000fc60008000000 */
[----:B------:R-:W-:Y:S02]  /*1740*/  ULEA.HI UR22, UR22, UR4, URZ, 0x7 ;  /* 0x0000000416167291 */ /* 0x000fe4000f8f38ff */
[----:B------:R-:W-:Y:S02]  /*1750*/  UIADD3 UR4, UPT, UPT, UR15, -0x1, URZ ;  /* 0xffffffff0f047890 */ /* 0x000fe4000fffe0ff */
[----:B------:R-:W-:Y:S02]  /*1760*/  USHF.R.S32.HI UR22, URZ, 0x7, UR22 ;  /* 0x00000007ff167899 */ /* 0x000fe40008011416 */
[----:B------:R-:W-:Y:S02]  /*1770*/  UISETP.GE.U32.AND UP2, UPT, UR4, -0xff, UPT ;  /* 0xffffff010400788c */ /* 0x000fe4000bf46070 */
[----:B------:R-:W-:Y:S02]  /*1780*/  UISETP.LT.U32.AND UP0, UPT, UR22, 0xa, UPT ;  /* 0x0000000a1600788c */ /* 0x000fe4000bf01070 */
[----:B------:R-:W-:-:S02]  /*1790*/  UIADD3 UR15, UPT, UPT, UR15, 0xfe, URZ ;  /* 0x000000fe0f0f7890 */ /* 0x000fc4000fffe0ff */
[----:B------:R-:W-:-:S04]  /*17a0*/  USEL UR21, UR22, 0xa, UP0 ;  /* 0x0000000a16157887 */ /* 0x000fc80008000000 */
[----:B------:R-:W-:Y:S02]  /*17b0*/  UIADD3 UR6, UPT, UPT, UR21, -0x1, URZ ;  /* 0xffffffff15067890 */ /* 0x000fe4000fffe0ff */
[----:B------:R-:W-:Y:S02]  /*17c0*/  @UP2 UIADD3 UR6, UPT, UPT, UR21, URZ, URZ ;  /* 0x000000ff15062290 */ /* 0x000fe4000fffe0ff */
[----:B------:R-:W-:Y:S02]  /*17d0*/  UIADD3 UR14, UPT, UPT, UR22, -UR21, URZ ;  /* 0x80000015160e7290 */ /* 0x000fe4000fffe0ff */
[----:B------:R-:W-:Y:S02]  /*17e0*/  UIADD3 UR5, UPT, UPT, UR6, 0x1, URZ ;  /* 0x0000000106057890 */ /* 0x000fe4000fffe0ff */
[----:B--2-4-:R-:W-:-:S12]  /*17f0*/  UIADD3 UR6, UPT, UPT, -UR6, URZ, URZ ;  /* 0x000000ff06067290 */ /* 0x014fd8000fffe1ff */
.L_x_43:
[----:B------:R-:W-:Y:S01]  /*1800*/  UISETP.NE.AND UP0, UPT, UR37, URZ, UPT ;  /* 0x000000ff2500728c */ /* 0x000fe2000bf05270 */
[----:B------:R-:W1:Y:S08]  /*1810*/  S2UR UR37, SR_CgaCtaId ;  /* 0x00000000002579c3 */ /* 0x000e700000008800 */
[----:B------:R-:W-:Y:S05]  /*1820*/  BRA.U UP0, `(.L_x_24) ;  /* 0x0000000100347547 */ /* 0x000fea000b800000 */
[----:B------:R-:W2:Y:S01]  /*1830*/  S2R R2, SR_CgaCtaId ;  /* 0x0000000000027919 */ /* 0x000ea20000008800 */
[----:B------:R-:W-:-:S04]  /*1840*/  MOV R3, 0x400 ;  /* 0x0000040000037802 */ /* 0x000fc80000000f00 */
[----:B--2---:R-:W-:Y:S02]  /*1850*/  LEA R3, R2, R3, 0x18 ;  /* 0x0000000302037211 */ /* 0x004fe400078ec0ff */
[----:B------:R-:W-:-:S03]  /*1860*/  SHF.L.U32 R2, R10, 0x1f, RZ ;  /* 0x0000001f0a027819 */ /* 0x000fc600000006ff */
[----:B------:R-:W-:-:S04]  /*1870*/  IMAD R3, R12, 0x8, R3 ;  /* 0x000000080c037824 */ /* 0x000fc800078e0203 */
[----:B------:R-:W2:Y:S02]  /*1880*/  SYNCS.PHASECHK.TRANS64.TRYWAIT P0, [R3+URZ+0x130], R2 ;  /* 0x00013002030075a7 */ /* 0x000ea400080011ff */
[----:B--2---:R-:W-:Y:S05]  /*1890*/  @!P0 BRA `(.L_x_25) ;  /* 0x0000005c00288947 */ /* 0x004fea0003800000 */
.L_x_120:
[----:B------:R-:W-:Y:S01]  /*18a0*/  VIADD R12, R12, 0x1 ;  /* 0x000000010c0c7836 */ /* 0x000fe20000000000 */
[----:B------:R2:W-:Y:S04]  /*18b0*/  SYNCS.ARRIVE.TRANS64.A1T0 RZ, [R3+URZ+0x120], RZ ;  /* 0x000120ff03ff79a7 */ /* 0x0005e800081000ff */
[----:B------:R-:W-:-:S04]  /*18c0*/  ISETP.NE.AND P0, PT, R12, 0x2, PT ;  /* 0x000000020c00780c */ /* 0x000fc80003f05270 */
[----:B------:R-:W-:Y:S02]  /*18d0*/  SEL R12, R12, RZ, P0 ;  /* 0x000000ff0c0c7207 */ /* 0x000fe40000000000 */
[----:B--2---:R-:W-:-:S04]  /*18e0*/  SEL R3, RZ, 0x1, P0 ;  /* 0x00000001ff037807 */ /* 0x004fc80000000000 */
[----:B------:R-:W-:-:S07]  /*18f0*/  LOP3.LUT R10, R10, R3, RZ, 0x3c, !PT ;  /* 0x000000030a0a7212 */ /* 0x000fce00078e3cff */
.L_x_24:
[----:B------:R-:W-:Y:S01]  /*1900*/  UMOV UR4, 0x400 ;  /* 0x0000040000047882 */ /* 0x000fe20000000000 */
[----:B------:R-:W-:Y:S01]  /*1910*/  LEA.HI R3, R155, R155, RZ, 0x1 ;  /* 0x0000009b9b037211 */ /* 0x000fe200078f08ff */
[----:B-1----:R-:W-:Y:S01]  /*1920*/  ULEA UR4, UR37, UR4, 0x18 ;  /* 0x0000000425047291 */ /* 0x002fe2000f8ec0ff */
[----:B------:R-:W-:Y:S01]  /*1930*/  SHF.L.U32 R2, R15, 0x1f, RZ ;  /* 0x0000001f0f027819 */ /* 0x000fe200000006ff */
[----:B------:R-:W-:Y:S01]  /*1940*/  UISETP.GE.U32.AND UP0, UPT, UR15, 0xff, UPT ;  /* 0x000000ff0f00788c */ /* 0x000fe2000bf06070 */
[----:B------:R-:W-:Y:S01]  /*1950*/  R2UR UR35, R16 ;  /* 0x00000000102372ca */ /* 0x000fe200000e0000 */
[----:B------:R-:W-:Y:S01]  /*1960*/  ULEA UR8, UR13, UR4, 0x3 ;  /* 0x000000040d087291 */ /* 0x000fe2000f8e18ff */
[----:B------:R-:W-:Y:S01]  /*1970*/  IMAD.SHL.U32 R3, R3, 0x80, RZ ;  /* 0x0000008003037824 */ /* 0x000fe200078e00ff */
[----:B------:R-:W-:Y:S01]  /*1980*/  R2UR UR11, R17 ;  /* 0x00000000110b72ca */ /* 0x000fe200000e0000 */
[----:B------:R-:W-:-:S03]  /*1990*/  UMOV UR23, URZ ;  /* 0x000000ff00177c82 */ /* 0x000fc60008000000 */
[----:B------:R-:W-:-:S03]  /*19a0*/  LOP3.LUT R3, R3, 0xffffff00, RZ, 0xc0, !PT ;  /* 0xffffff0003037812 */ /* 0x000fc600078ec0ff */
[----:B------:R1:W2:Y:S01]  /*19b0*/  SYNCS.PHASECHK.TRANS64.TRYWAIT P0, [UR8+0x50], R2 ;  /* 0x00005002ff0075a7 */ /* 0x0002a20008001108 */
[----:B------:R-:W-:Y:S02]  /*19c0*/  R2UR UR9, R3 ;  /* 0x00000000030972ca */ /* 0x000fe400000e0000 */
[----:B------:R-:W-:-:S11]  /*19d0*/  R2UR UR8, R164 ;  /* 0x00000000a40872ca */ /* 0x000fd600000e0000 */
[----:B------:R-:W-:Y:S02]  /*19e0*/  ULOP3.LUT UR35, UR9, 0x80, UR35, 0xf8, !UPT ;  /* 0x0000008009237892 */ /* 0x000fe4000f8ef823 */
[----:B------:R-:W-:Y:S01]  /*19f0*/  ULEA UR11, UR8, UR11, 0x6 ;  /* 0x0000000b080b7291 */ /* 0x000fe2000f8e30ff */
[----:B------:R-:W-:Y:S11]  /*1a00*/  BRA.U !UP0, `(.L_x_26) ;  /* 0x0000000108c07547 */ /* 0x000ff6000b800000 */
[----:B------:R-:W-:Y:S01]  /*1a10*/  UMOV UR16, UR6 ;  /* 0x0000000600107c82 */ /* 0x000fe20008000000 */
[----:B------:R-:W-:Y:S01]  /*1a20*/  UMOV UR17, UR13 ;  /* 0x0000000d00117c82 */ /* 0x000fe20008000000 */
[----:B------:R-:W-:-:S05]  /*1a30*/  UMOV UR34, URZ ;  /* 0x000000ff00227c82 */ /* 0x000fca0008000000 */
.L_x_32:
[----:B------:R-:W-:Y:S01]  /*1a40*/  ULEA UR33, UR17, UR4, 0x3 ;  /* 0x0000000411217291 */ /* 0x000fe2000f8e18ff */
[----:B------:R-:W-:Y:S01]  /*1a50*/  @P5 MOV R3, 0xa000 ;  /* 0x0000a00000035802 */ /* 0x000fe20000000f00 */
[----:B-12-4-:R-:W-:Y:S10]  /*1a60*/  @P0 BRA `(.L_x_27) ;  /* 0x00000000000c0947 */ /* 0x016ff40003800000 */
[----:B------:R-:W-:-:S04]  /*1a70*/  SHF.L.U32 R5, R15, 0x1f, RZ ;  /* 0x0000001f0f057819 */ /* 0x000fc800000006ff */
[----:B------:R-:W2:Y:S02]  /*1a80*/  SYNCS.PHASECHK.TRANS64.TRYWAIT P0, [UR33+0x50], R5 ;  /* 0x00005005ff0075a7 */ /* 0x000ea40008001121 */
[----:B--2---:R-:W-:Y:S05]  /*1a90*/  @!P0 BRA `(.L_x_28) ;  /* 0x0000005800bc8947 */ /* 0x004fea0003800000 */
.L_x_27:
[----:B------:R2:W-:Y:S01]  /*1aa0*/  @P5 SYNCS.ARRIVE.TRANS64 RZ, [UR33], R3 ;  /* 0x00000003ffff59a7 */ /* 0x0005e20008000021 */
[----:B------:R-:W-:Y:S02]  /*1ab0*/  ULOP3.LUT UR8, UR7, 0x2, URZ, 0xfc, !UPT ;  /* 0x0000000207087892 */ /* 0x000fe4000f8efcff */
[----:B------:R-:W-:Y:S02]  /*1ac0*/  UIADD3 UR16, UPT, UPT, UR16, 0x1, URZ ;  /* 0x0000000110107890 */ /* 0x000fe4000fffe0ff */
[----:B------:R-:W-:Y:S02]  /*1ad0*/  UISETP.NE.AND UP0, UPT, UR8, 0x2, UPT ;  /* 0x000000020800788c */ /* 0x000fe4000bf05270 */
[----:B------:R-:W-:-:S07]  /*1ae0*/  UISETP.NE.AND UP2, UPT, UR16, 0x1, UPT ;  /* 0x000000011000788c */ /* 0x000fce000bf45270 */
[----:B------:R-:W-:Y:S05]  /*1af0*/  BRA.U UP0, `(.L_x_29) ;  /* 0x0000000100047547 */ /* 0x000fea000b800000 */
[----:B------:R-:W-:Y:S05]  /*1b00*/  BPT.TRAP 0x1 ;  /* 0x000000040000795c */ /* 0x000fea0000300000 */
.L_x_29:
[----:B------:R-:W-:Y:S04]  /*1b10*/  BSSY.RECONVERGENT B0, `(.L_x_30) ;  /* 0x0000003000007945 */ /* 0x000fe80003800200 */
[----:B------:R-:W-:Y:S05]  /*1b20*/  @!P4 BRA `(.L_x_31) ;  /* 0x000000000004c947 */ /* 0x000fea0003800000 */
[----:B------:R-:W-:Y:S05]  /*1b30*/  BPT.TRAP 0x1 ;  /* 0x000000040000795c */ /* 0x000fea0000300000 */
.L_x_31:
[----:B------:R-:W-:Y:S05]  /*1b40*/  BSYNC.RECONVERGENT B0 ;  /* 0x0000000000007941 */ /* 0x000fea0003800200 */
.L_x_30:
[----:B------:R-:W-:Y:S02]  /*1b50*/  UIADD3 UR13, UPT, UPT, UR17, 0x1, URZ ;  /* 0x00000001110d7890 */ /* 0x000fe4000fffe0ff */
[----:B------:R-:W-:Y:S02]  /*1b60*/  ULEA UR32, UR17, UR4, 0xe ;  /* 0x0000000411207291 */ /* 0x000fe4000f8e70ff */
[----:B------:R-:W-:Y:S02]  /*1b70*/  UISETP.NE.AND UP0, UPT, UR13, 0xa, UPT ;  /* 0x0000000a0d00788c */ /* 0x000fe4000bf05270 */
[----:B------:R-:W-:Y:S02]  /*1b80*/  UIADD3 UR28, UP1, UPT, UR24, 0x80, URZ ;  /* 0x00000080181c7890 */ /* 0x000fe4000ff3e0ff */
[----:B------:R-:W-:Y:S02]  /*1b90*/  USEL UR9, URZ, 0x1, UP0 ;  /* 0x00000001ff097887 */ /* 0x000fe40008000000 */
[----:B------:R-:W-:-:S02]  /*1ba0*/  USEL UR13, UR13, URZ, UP0 ;  /* 0x000000ff0d0d7287 */ /* 0x000fc40008000000 */
[----:B------:R-:W-:Y:S02]  /*1bb0*/  UIADD3 UR26, UP0, UPT, UR24, 0x180, URZ ;  /* 0x00000180181a7890 */ /* 0x000fe4000ff1e0ff */
[----:B------:R-:W-:Y:S01]  /*1bc0*/  ULEA UR8, UR13, UR4, 0x3 ;  /* 0x000000040d087291 */ /* 0x000fe2000f8e18ff */
[----:B------:R-:W-:Y:S01]  /*1bd0*/  LOP3.LUT R15, R15, UR9, RZ, 0x3c, !PT ;  /* 0x000000090f0f7c12 */ /* 0x000fe2000f8e3cff */
[----:B------:R-:W-:Y:S02]  /*1be0*/  ULOP3.LUT UR33, UR33, 0xfefffff8, URZ, 0xc0, !UPT ;  /* 0xfefffff821217892 */ /* 0x000fe4000f8ec0ff */
[----:B------:R-:W-:Y:S01]  /*1bf0*/  UIADD3.X UR29, UPT, UPT, URZ, UR25, URZ, UP1, !UPT ;  /* 0x00000019ff1d7290 */ /* 0x000fe20008ffe4ff */
[----:B-1----:R-:W-:Y:S01]  /*1c00*/  SHF.L.U32 R2, R15, 0x1f, RZ ;  /* 0x0000001f0f027819 */ /* 0x002fe200000006ff */
[----:B------:R-:W-:Y:S02]  /*1c10*/  UIADD3 UR32, UPT, UPT, UR32, 0x4400, URZ ;  /* 0x0000440020207890 */ /* 0x000fe4000fffe0ff */
[----:B------:R-:W-:Y:S01]  /*1c20*/  UIADD3.X UR27, UPT, UPT, URZ, UR25, URZ, UP0, !UPT ;  /* 0x00000019ff1b7290 */ /* 0x000fe200087fe4ff */
[----:B------:R4:W1:Y:S01]  /*1c30*/  SYNCS.PHASECHK.TRANS64.TRYWAIT P0, [UR8+0x50], R2 ;  /* 0x00005002ff0075a7 */ /* 0x0008620008001108 */
[----:B------:R-:W-:Y:S01]  /*1c40*/  ULEA UR8, UR17, UR4, 0xc ;  /* 0x0000000411087291 */ /* 0x000fe2000f8e60ff */
[----:B------:R-:W-:Y:S01]  /*1c50*/  UMOV UR18, 0x0 ;  /* 0x0000000000127882 */ /* 0x000fe20000000000 */
[----:B------:R-:W-:-:S02]  /*1c60*/  UMOV UR19, 0x10000000 ;  /* 0x1000000000137882 */ /* 0x000fc40000000000 */
[----:B------:R-:W-:Y:S01]  /*1c70*/  UIADD3 UR8, UPT, UPT, UR8, 0x2c400, URZ ;  /* 0x0002c40008087890 */ /* 0x000fe2000fffe0ff */
[----:B------:R2:W-:Y:S01]  /*1c80*/  UTMALDG.3D.2CTA [UR32], [UR28], desc[UR18] ;  /* 0x000012201c0075b4 */ /* 0x0005e20008211000 */
[----:B------:R-:W-:Y:S01]  /*1c90*/  UMOV UR10, UR34 ;  /* 0x00000022000a7c82 */ /* 0x000fe20008000000 */
[----:B------:R-:W-:Y:S01]  /*1ca0*/  UMOV UR12, UR36 ;  /* 0x00000024000c7c82 */ /* 0x000fe20008000000 */
[----:B------:R-:W-:Y:S01]  /*1cb0*/  UMOV UR9, UR33 ;  /* 0x0000002100097c82 */ /* 0x000fe20008000000 */
[----:B------:R-:W-:Y:S01]  /*1cc0*/  UMOV UR23, UR5 ;  /* 0x0000000500177c82 */ /* 0x000fe20008000000 */
[----:B------:R-:W-:-:S03]  /*1cd0*/  UMOV UR17, UR13 ;  /* 0x0000000d00117c82 */ /* 0x000fc60008000000 */
[----:B------:R4:W-:Y:S01]  /*1ce0*/  UTMALDG.3D.2CTA [UR8], [UR26], desc[UR18] ;  /* 0x000012081a0075b4 */ /* 0x0009e20008211000 */
[----:B--2---:R-:W-:Y:S01]  /*1cf0*/  UIADD3 UR34, UPT, UPT, UR34, 0x80, URZ ;  /* 0x0000008022227890 */ /* 0x004fe2000fffe0ff */
[----:B------:R-:W-:Y:S11]  /*1d00*/  BRA.U UP2, `(.L_x_32) ;  /* 0xfffffffd024c7547 */ /* 0x000ff6000b83ffff */
.L_x_26:
[----:B----4-:R-:W-:Y:S01]  /*1d10*/  ULEA UR8, UR13, UR4, 0x3 ;  /* 0x000000040d087291 */ /* 0x010fe2000f8e18ff */
[----:B-1----:R-:W-:Y:S01]  /*1d20*/  SHF.L.U32 R2, R15, 0x1f, RZ ;  /* 0x0000001f0f027819 */ /* 0x002fe200000006ff */
[----:B------:R-:W-:Y:S01]  /*1d30*/  @!P1 SYNCS.ARRIVE.TRANS64.A1T0 RZ, [UR4+0xb8], RZ ;  /* 0x0000b8ffffff99a7 */ /* 0x000fe20008100004 */
[----:B------:R-:W-:-:S06]  /*1d40*/  UISETP.GT.AND UP0, UPT, UR22, UR21, UPT ;  /* 0x000000151600728c */ /* 0x000fcc000bf04270 */
[----:B--2---:R1:W2:Y:S03]  /*1d50*/  SYNCS.PHASECHK.TRANS64.TRYWAIT P0, [UR8+0x50], R2 ;  /* 0x00005002ff0075a7 */ /* 0x0042a60008001108 */
[----:B------:R-:W-:Y:S05]  /*1d60*/  BRA.U !UP0, `(.L_x_33) ;  /* 0x0000000108c07547 */ /* 0x000fea000b800000 */
[----:B------:R-:W-:Y:S01]  /*1d70*/  UIADD3 UR26, UPT, UPT, UR14, UR23, URZ ;  /* 0x000000170e1a7290 */ /* 0x000fe2000fffe0ff */
[----:B------:R-:W-:-:S11]  /*1d80*/  UMOV UR27, UR13 ;  /* 0x0000000d001b7c82 */ /* 0x000fd60008000000 */
.L_x_39:
[----:B------:R-:W-:Y:S01]  /*1d90*/  ULEA UR17, UR27, UR4, 0x3 ;  /* 0x000000041b117291 */ /* 0x000fe2000f8e18ff */
[----:B--2---:R-:W-:Y:S01]  /*1da0*/  @P5 MOV R3, 0xa000 ;  /* 0x0000a00000035802 */ /* 0x004fe20000000f00 */
[----:B-12---:R-:W-:Y:S10]  /*1db0*/  @P0 BRA `(.L_x_34) ;  /* 0x00000000000c0947 */ /* 0x006ff40003800000 */
[----:B------:R-:W-:-:S04]  /*1dc0*/  SHF.L.U32 R5, R15, 0x1f, RZ ;  /* 0x0000001f0f057819 */ /* 0x000fc800000006ff */
[----:B------:R-:W2:Y:S02]  /*1dd0*/  SYNCS.PHASECHK.TRANS64.TRYWAIT P0, [UR17+0x50], R5 ;  /* 0x00005005ff0075a7 */ /* 0x000ea40008001111 */
[----:B--2---:R-:W-:Y:S05]  /*1de0*/  @!P0 BRA `(.L_x_35) ;  /* 0x0000005800008947 */ /* 0x004fea0003800000 */
.L_x_34:
[----:B------:R2:W-:Y:S01]  /*1df0*/  @P5 SYNCS.ARRIVE.TRANS64 RZ, [UR17], R3 ;  /* 0x00000003ffff59a7 */ /* 0x0005e20008000011 */
[----:B------:R-:W-:-:S04]  /*1e00*/  ULOP3.LUT UR8, UR7, 0x2, URZ, 0xfc, !UPT ;  /* 0x0000000207087892 */ /* 0x000fc8000f8efcff */
[----:B------:R-:W-:-:S09]  /*1e10*/  UISETP.NE.AND UP0, UPT, UR8, 0x2, UPT ;  /* 0x000000020800788c */ /* 0x000fd2000bf05270 */
[----:B------:R-:W-:Y:S05]  /*1e20*/  BRA.U UP0, `(.L_x_36) ;  /* 0x0000000100047547 */ /* 0x000fea000b800000 */
[----:B------:R-:W-:Y:S05]  /*1e30*/  BPT.TRAP 0x1 ;  /* 0x000000040000795c */ /* 0x000fea0000300000 */
.L_x_36:
[----:B------:R-:W-:Y:S04]  /*1e40*/  BSSY.RECONVERGENT B0, `(.L_x_37) ;  /* 0x0000003000007945 */ /* 0x000fe80003800200 */
[----:B------:R-:W-:Y:S05]  /*1e50*/  @!P4 BRA `(.L_x_38) ;  /* 0x000000000004c947 */ /* 0x000fea0003800000 */
[----:B------:R-:W-:Y:S05]  /*1e60*/  BPT.TRAP 0x1 ;  /* 0x000000040000795c */ /* 0x000fea0000300000 */
.L_x_38:
[----:B------:R-:W-:Y:S05]  /*1e70*/  BSYNC.RECONVERGENT B0 ;  /* 0x0000000000007941 */ /* 0x000fea0003800200 */
.L_x_37:
        /* <DEDUP_REMOVED lines=9> */
[----:B------:R-:W-:Y:S02]  /*1f10*/  USHF.L.U32 UR18, UR23, 0x7, URZ ;  /* 0x0000000717127899 */ /* 0x000fe400080006ff */
[----:B------:R-:W-:Y:S01]  /*1f20*/  ULOP3.LUT UR17, UR17, 0xfefffff8, URZ, 0xc0, !UPT ;  /* 0xfefffff811117892 */ /* 0x000fe2000f8ec0ff */
[----:B-1----:R-:W-:Y:S01]  /*1f30*/  SHF.L.U32 R2, R15, 0x1f, RZ ;  /* 0x0000001f0f027819 */ /* 0x002fe200000006ff */
[----:B------:R-:W-:Y:S02]  /*1f40*/  UIADD3 UR16, UPT, UPT, UR16, 0x4400, URZ ;  /* 0x0000440010107890 */ /* 0x000fe4000fffe0ff */
[----:B------:R-:W-:Y:S01]  /*1f50*/  UIADD3.X UR33, UPT, UPT, URZ, UR25, URZ, UP1, !UPT ;  /* 0x00000019ff217290 */ /* 0x000fe20008ffe4ff */
[----:B------:R4:W1:Y:S01]  /*1f60*/  SYNCS.PHASECHK.TRANS64.TRYWAIT P0, [UR8+0x50], R2 ;  /* 0x00005002ff0075a7 */ /* 0x0008620008001108 */
[----:B------:R-:W-:-:S02]  /*1f70*/  ULEA UR8, UR27, UR4, 0xc ;  /* 0x000000041b087291 */ /* 0x000fc4000f8e60ff */
[----:B------:R-:W-:Y:S02]  /*1f80*/  UIADD3.X UR31, UPT, UPT, URZ, UR25, URZ, UP0, !UPT ;  /* 0x00000019ff1f7290 */ /* 0x000fe400087fe4ff */
[----:B------:R-:W-:Y:S01]  /*1f90*/  UIADD3 UR8, UPT, UPT, UR8, 0x2c400, URZ ;  /* 0x0002c40008087890 */ /* 0x000fe2000fffe0ff */
[----:B------:R-:W-:Y:S01]  /*1fa0*/  UMOV UR28, 0x0 ;  /* 0x00000000001c7882 */ /* 0x000fe20000000000 */
[----:B------:R-:W-:Y:S01]  /*1fb0*/  UMOV UR29, 0x10000000 ;  /* 0x10000000001d7882 */ /* 0x000fe20000000000 */
[----:B------:R-:W-:Y:S01]  /*1fc0*/  UMOV UR19, UR35 ;  /* 0x0000002300137c82 */ /* 0x000fe20008000000 */
[----:B------:R-:W-:Y:S01]  /*1fd0*/  UMOV UR20, UR36 ;  /* 0x0000002400147c82 */ /* 0x000fe20008000000 */
[----:B------:R-:W-:Y:S01]  /*1fe0*/  UMOV UR12, UR36 ;  /* 0x00000024000c7c82 */ /* 0x000fe20008000000 */
[----:B------:R-:W-:Y:S01]  /*1ff0*/  UMOV UR9, UR17 ;  /* 0x0000001100097c82 */ /* 0x000fe20008000000 */
[----:B------:R-:W-:Y:S01]  /*2000*/  UMOV UR10, UR18 ;  /* 0x00000012000a7c82 */ /* 0x000fe20008000000 */
[----:B------:R4:W-:Y:S01]  /*2010*/  UTMALDG.3D.2CTA [UR16], [UR32], desc[UR28] ;  /* 0x00001c10200075b4 */ /* 0x0009e20008211000 */
[----:B------:R-:W-:Y:S01]  /*2020*/  UIADD3 UR23, UPT, UPT, UR23, 0x1, URZ ;  /* 0x0000000117177890 */ /* 0x000fe2000fffe0ff */
[----:B------:R-:W-:-:S03]  /*2030*/  UMOV UR27, UR13 ;  /* 0x0000000d001b7c82 */ /* 0x000fc60008000000 */
[----:B------:R-:W-:Y:S01]  /*2040*/  UISETP.NE.AND UP0, UPT, UR23, UR26, UPT ;  /* 0x0000001a1700728c */ /* 0x000fe2000bf05270 */
[----:B------:R4:W-:Y:S08]  /*2050*/  UTMALDG.3D.2CTA [UR8], [UR30], desc[UR28] ;  /* 0x00001c081e0075b4 */ /* 0x0009f00008211000 */
[----:B----4-:R-:W-:Y:S05]  /*2060*/  BRA.U UP0, `(.L_x_39) ;  /* 0xfffffffd00487547 */ /* 0x010fea000b83ffff */
.L_x_33:
[C---:B-1----:R-:W-:Y:S01]  /*2070*/  LEA R2, R14.reuse, UR4, 0x3 ;  /* 0x000000040e027c11 */ /* 0x042fe2000f8e18ff */
[----:B------:R-:W-:Y:S01]  /*2080*/  NOP ;  /* 0x0000000000007918 */ /* 0x000fe20000000000 */
[----:B--2---:R-:W-:Y:S02]  /*2090*/  SHF.L.U32 R3, R13, 0x1f, RZ ;  /* 0x0000001f0d037819 */ /* 0x004fe400000006ff */
[----:B------:R-:W-:Y:S02]  /*20a0*/  LEA R4, R14, UR4, 0x4 ;  /* 0x000000040e047c11 */ /* 0x000fe4000f8e20ff */
[----:B------:R-:W1:Y:S02]  /*20b0*/  SYNCS.PHASECHK.TRANS64.TRYWAIT P0, [R2+URZ+0xc0], R3 ;  /* 0x0000c003020075a7 */ /* 0x000e6400080011ff */
[----:B-1----:R-:W-:Y:S05]  /*20c0*/  @!P0 BRA `(.L_x_40) ;  /* 0x0000005400608947 */ /* 0x002fea0003800000 */
.L_x_123:
[----:B------:R-:W2:Y:S01]  /*20d0*/  LDS.128 R4, [R4+0x150] ;  /* 0x0001500004047984 */ /* 0x000ea20000000c00 */
[----:B------:R-:W-:Y:S01]  /*20e0*/  ISETP.GE.AND P0, PT, R72, 0x1, PT ;  /* 0x000000014800780c */ /* 0x000fe20003f06270 */
[----:B-1----:R-:W-:Y:S01]  /*20f0*/  VIADD R2, R2, 0xd0 ;  /* 0x000000d002027836 */ /* 0x002fe20000000000 */
[----:B------:R-:W-:Y:S01]  /*2100*/  @!PT LDS RZ, [RZ] ;  /* 0x00000000fffff984 */ /* 0x000fe20000000800 */
[----:B------:R-:W-:Y:S01]  /*2110*/  @!PT LDS RZ, [RZ] ;  /* 0x00000000fffff984 */ /* 0x000fe20000000800 */
[----:B------:R-:W-:Y:S01]  /*2120*/  @!PT LDS RZ, [RZ] ;  /* 0x00000000fffff984 */ /* 0x000fe20000000800 */
[----:B------:R-:W-:Y:S01]  /*2130*/  @!PT LDS RZ, [RZ] ;  /* 0x00000000fffff984 */ /* 0x000fe20000000800 */
[----:B------:R1:W-:Y:S06]  /*2140*/  MEMBAR.ALL.CTA ;  /* 0x0000000000007992 */ /* 0x0003ec0000008000 */
[----:B-1----:R-:W1:Y:S01]  /*2150*/  FENCE.VIEW.ASYNC.S ;  /* 0x00000000000073c6 */ /* 0x002e620000000000 */
[----:B------:R-:W-:-:S04]  /*2160*/  PRMT R2, RZ, 0x654, R2 ;  /* 0x00000654ff027816 */ /* 0x000fc80000000002 */
[----:B-1----:R1:W-:Y:S01]  /*2170*/  SYNCS.ARRIVE.TRANS64.RED.A1T0 RZ, [R2+URZ], RZ ;  /* 0x000000ff02ff79a7 */ /* 0x0023e200081004ff */
[----:B--2---:R-:W-:-:S13]  /*2180*/  LOP3.LUT P2, RZ, R6, 0x1, RZ, 0xc0, !PT ;  /* 0x0000000106ff7812 */ /* 0x004fda000784c0ff */
[----:B------:R-:W-:Y:S01]  /*2190*/  @P2 SHF.R.U32.HI R3, RZ, 0x10, R5 ;  /* 0x00000010ff032819 */ /* 0x000fe20000011605 */
[----:B------:R-:W-:Y:S01]  /*21a0*/  VOTEU.ANY UP0, P2 ;  /* 0x0000000000ff7886 */ /* 0x000fe20001000100 */
[----:B------:R-:W-:Y:S02]  /*21b0*/  @P2 MOV R11, R4 ;  /* 0x00000004000b2202 */ /* 0x000fe40000000f00 */
[----:B------:R-:W-:Y:S02]  /*21c0*/  @P2 R2UR.BROADCAST UR8, R3 ;  /* 0x00000000030822ca */ /* 0x000fe400008e0000 */
[----:B------:R-:W-:-:S11]  /*21d0*/  @P2 LOP3.LUT R8, R5, 0xffff, RZ, 0xc0, !PT ;  /* 0x0000ffff05082812 */ /* 0x000fd600078ec0ff */
[----:B------:R-:W-:Y:S01]  /*21e0*/  @UP0 UMOV UR36, UR8 ;  /* 0x0000000800240c82 */ /* 0x000fe20008000000 */
[----:B-1----:R-:W-:Y:S05]  /*21f0*/  @!P0 BRA `(.L_x_41) ;  /* 0x0000000000b88947 */ /* 0x002fea0003800000 */
[----:B------:R-:W3:Y:S01]  /*2200*/  LDC.64 R4, c[0x0][0xb18] ;  /* 0x0002c600ff047b82 */ /* 0x000ee20000000a00 */
[----:B------:R-:W-:-:S07]  /*2210*/  ISETP.NE.AND P3, PT, R72, 0x1, PT ;  /* 0x000000014800780c */ /* 0x000fce0003f65270 */
[----:B------:R-:W1:Y:S08]  /*2220*/  LDC.64 R6, c[0x0][0xb10] ;  /* 0x0002c400ff067b82 */ /* 0x000e700000000a00 */
[----:B------:R-:W2:Y:S08]  /*2230*/  LDC R18, c[0x0][0xb20] ;  /* 0x0002c800ff127b82 */ /* 0x000eb00000000800 */
[----:B------:R-:W4:Y:S01]  /*2240*/  LDC R20, c[0x0][0xb0c] ;  /* 0x0002c300ff147b82 */ /* 0x000f220000000800 */
[----:B---3--:R-:W-:Y:S01]  /*2250*/  IMAD.HI.U32 R19, R0, R5, RZ ;  /* 0x0000000500137227 */ /* 0x008fe200078e00ff */
[----:B------:R-:W-:-:S03]  /*2260*/  ISETP.NE.AND P0, PT, R4, 0x1, PT ;  /* 0x000000010400780c */ /* 0x000fc60003f05270 */
[----:B------:R-:W-:-:S03]  /*2270*/  IMAD.HI.U32 R5, R8, R5, RZ ;  /* 0x0000000508057227 */ /* 0x000fc600078e00ff */
[----:B------:R-:W3:Y:S01]  /*2280*/  LDC.64 R2, c[0x0][0xb28] ;  /* 0x0002ca00ff027b82 */ /* 0x000ee20000000a00 */
[----:B-1----:R-:W-:-:S04]  /*2290*/  IMAD.HI.U32 R22, R9, R6, RZ ;  /* 0x0000000609167227 */ /* 0x002fc800078e00ff */
[----:B------:R-:W-:Y:S01]  /*22a0*/  IMAD.HI.U32 R24, R11, R6, RZ ;  /* 0x000000060b187227 */ /* 0x000fe200078e00ff */
[----:B------:R-:W-:Y:S02]  /*22b0*/  SHF.R.U32.HI R22, RZ, R7, R22 ;  /* 0x00000007ff167219 */ /* 0x000fe40000011616 */
[-C--:B--2---:R-:W-:Y:S02]  /*22c0*/  SHF.R.U32.HI R19, RZ, R18.reuse, R19 ;  /* 0x00000012ff137219 */ /* 0x084fe40000011613 */
[----:B------:R-:W-:Y:S02]  /*22d0*/  SHF.R.U32.HI R5, RZ, R18, R5 ;  /* 0x00000012ff057219 */ /* 0x000fe40000011605 */
[----:B------:R-:W-:Y:S02]  /*22e0*/  SEL R19, R0, R19, !P0 ;  /* 0x0000001300137207 */ /* 0x000fe40004000000 */
[----:B------:R-:W-:Y:S02]  /*22f0*/  SHF.R.U32.HI R24, RZ, R7, R24 ;  /* 0x00000007ff187219 */ /* 0x000fe40000011618 */
[----:B----4-:R-:W-:-:S02]  /*2300*/  ISETP.NE.AND P1, PT, R20, 0x1, PT ;  /* 0x000000011400780c */ /* 0x010fc40003f25270 */
[----:B------:R-:W-:Y:S02]  /*2310*/  SEL R5, R8, R5, !P0 ;  /* 0x0000000508057207 */ /* 0x000fe40004000000 */
[----:B------:R-:W-:Y:S02]  /*2320*/  SEL R21, R9, R22, !P1 ;  /* 0x0000001609157207 */ /* 0x000fe40004800000 */
[----:B------:R-:W-:Y:S01]  /*2330*/  SEL R7, R11, R24, !P1 ;  /* 0x000000180b077207 */ /* 0x000fe20004800000 */
[----:B---3--:R-:W-:-:S04]  /*2340*/  IMAD.HI.U32 R22, R19, R2, RZ ;  /* 0x0000000213167227 */ /* 0x008fc800078e00ff */
[----:B------:R-:W-:Y:S01]  /*2350*/  IMAD.HI.U32 R6, R21, R2, RZ ;  /* 0x0000000215067227 */ /* 0x000fe200078e00ff */
[----:B------:R-:W-:-:S04]  /*2360*/  @P3 SHF.R.U32.HI R19, RZ, R3, R22 ;  /* 0x00000003ff133219 */ /* 0x000fc80000011616 */
[----:B------:R-:W-:Y:S01]  /*2370*/  @P3 SHF.R.U32.HI R21, RZ, R3, R6 ;  /* 0x00000003ff153219 */ /* 0x000fe20000011606 */
[----:B------:R-:W-:-:S04]  /*2380*/  IMAD R19, R72, R19, RZ ;  /* 0x0000001348137224 */ /* 0x000fc800078e02ff */
[----:B------:R-:W-:Y:S01]  /*2390*/  IMAD R6, R72, R21, RZ ;  /* 0x0000001548067224 */ /* 0x000fe200078e02ff */
[C---:B------:R-:W-:Y:S02]  /*23a0*/  ISETP.GE.AND P0, PT, R5.reuse, R19, PT ;  /* 0x000000130500720c */ /* 0x040fe40003f06270 */
[----:B------:R-:W-:Y:S02]  /*23b0*/  IADD3 R19, PT, PT, -R5, RZ, RZ ;  /* 0x000000ff05137210 */ /* 0x000fe40007ffe1ff */
[----:B------:R-:W-:Y:S01]  /*23c0*/  ISETP.GE.OR P0, PT, R7, R6, P0 ;  /* 0x000000060700720c */ /* 0x000fe20000706670 */
[----:B------:R-:W-:-:S04]  /*23d0*/  IMAD.HI.U32 R6, R5, R2, RZ ;  /* 0x0000000205067227 */ /* 0x000fc800078e00ff */
[----:B------:R-:W-:Y:S01]  /*23e0*/  IMAD R8, R4, R19, R8 ;  /* 0x0000001304087224 */ /* 0x000fe200078e0208 */
[----:B------:R-:W-:-:S04]  /*23f0*/  SHF.R.U32.HI R6, RZ, R3, R6 ;  /* 0x00000003ff067219 */ /* 0x000fc80000011606 */
[----:B------:R-:W-:-:S03]  /*2400*/  SEL R6, R5, R6, !P3 ;  /* 0x0000000605067207 */ /* 0x000fc60005800000 */
[----:B------:R-:W-:-:S04]  /*2410*/  @!P0 IMAD.HI.U32 R18, R7, R2, RZ ;  /* 0x0000000207128227 */ /* 0x000fc800078e00ff */
[----:B------:R-:W-:Y:S01]  /*2420*/  IMAD.MOV R2, RZ, RZ, -R6 ;  /* 0x000000ffff027224 */ /* 0x000fe200078e0a06 */
[----:B------:R-:W-:-:S03]  /*2430*/  @!P0 SHF.R.U32.HI R18, RZ, R3, R18 ;  /* 0x00000003ff128219 */ /* 0x000fc60000011612 */
[----:B------:R-:W-:Y:S01]  /*2440*/  IMAD R2, R72, R2, R5 ;  /* 0x0000000248027224 */ /* 0x000fe200078e0205 */
        /* <DEDUP_REMOVED lines=9> */
.L_x_41:
[----:B------:R-:W1:Y:S02]  /*24e0*/  LDCU UR8, c[0x0][0xb30] ;  /* 0x00016600ff0877ac */ /* 0x000e640008000800 */
[----:B-1----:R-:W-:-:S09]  /*24f0*/  UISETP.NE.AND UP0, UPT, UR8, 0x1, UPT ;  /* 0x000000010800788c */ /* 0x002fd2000bf05270 */
[----:B------:R-:W-:Y:S05]  /*2500*/  BRA.U UP0, `(.L_x_42) ;  /* 0x0000000100407547 */ /* 0x000fea000b800000 */
[----:B------:R-:W1:Y:S08]  /*2510*/  LDC.64 R4, c[0x0][0xb10] ;  /* 0x0002c400ff047b82 */ /* 0x000e700000000a00 */
[----:B------:R-:W2:Y:S08]  /*2520*/  LDC.64 R2, c[0x0][0xb18] ;  /* 0x0002c600ff027b82 */ /* 0x000eb00000000a00 */
[----:B------:R-:W4:Y:S08]  /*2530*/  LDC R6, c[0x0][0xb20] ;  /* 0x0002c800ff067b82 */ /* 0x000f300000000800 */
[----:B------:R-:W3:Y:S01]  /*2540*/  LDC R18, c[0x0][0xb0c] ;  /* 0x0002c300ff127b82 */ /* 0x000ee20000000800 */
[----:B-1----:R-:W-:-:S05]  /*2550*/  IMAD.HI.U32 R4, R11, R4, RZ ;  /* 0x000000040b047227 */ /* 0x002fca00078e00ff */
[----:B------:R-:W-:Y:S01]  /*2560*/  SHF.R.U32.HI R4, RZ, R5, R4 ;  /* 0x00000005ff047219 */ /* 0x000fe20000011604 */
[----:B--2---:R-:W-:Y:S01]  /*2570*/  IMAD.HI.U32 R3, R8, R3, RZ ;  /* 0x0000000308037227 */ /* 0x004fe200078e00ff */
[----:B------:R-:W-:-:S04]  /*2580*/  ISETP.NE.AND P0, PT, R2, 0x1, PT ;  /* 0x000000010200780c */ /* 0x000fc80003f05270 */
[----:B----4-:R-:W-:-:S04]  /*2590*/  SHF.R.U32.HI R3, RZ, R6, R3 ;  /* 0x00000006ff037219 */ /* 0x010fc80000011603 */
[----:B------:R-:W-:Y:S02]  /*25a0*/  SEL R3, R8, R3, !P0 ;  /* 0x0000000308037207 */ /* 0x000fe40004000000 */
[----:B---3--:R-:W-:-:S04]  /*25b0*/  ISETP.NE.AND P1, PT, R18, 0x1, PT ;  /* 0x000000011200780c */ /* 0x008fc80003f25270 */
[----:B------:R-:W-:-:S05]  /*25c0*/  SEL R4, R11, R4, !P1 ;  /* 0x000000040b047207 */ /* 0x000fca0004800000 */
[----:B------:R-:W-:Y:S02]  /*25d0*/  IMAD.IADD R5, R3, 0x1, -R4 ;  /* 0x0000000103057824 */ /* 0x000fe400078e0a04 */
[----:B------:R-:W-:Y:S02]  /*25e0*/  IMAD.IADD R3, R4, 0x1, -R3 ;  /* 0x0000000104037824 */ /* 0x000fe400078e0a03 */
[----:B------:R-:W-:Y:S02]  /*25f0*/  IMAD R11, R5, R18, R11 ;  /* 0x00000012050b7224 */ /* 0x000fe400078e020b */
[----:B------:R-:W-:-:S07]  /*2600*/  IMAD R8, R3, R2, R8 ;  /* 0x0000000203087224 */ /* 0x000fce00078e0208 */
.L_x_42:
[----:B------:R-:W-:Y:S01]  /*2610*/  VIADD R14, R14, 0x1 ;  /* 0x000000010e0e7836 */ /* 0x000fe20000000000 */
[----:B------:R-:W-:Y:S01]  /*2620*/  PLOP3.LUT P1, PT, PT, PT, PT, 0x80, 0x8 ;  /* 0x000000000008781c */ /* 0x000fe20003f2f070 */
[----:B------:R-:W-:Y:S02]  /*2630*/  IMAD.IADD R155, R11, 0x1, R154 ;  /* 0x000000010b9b7824 */ /* 0x000fe400078e029a */
[----:B------:R-:W-:Y:S01]  /*2640*/  IMAD.IADD R164, R8, 0x1, R143 ;  /* 0x0000000108a47824 */ /* 0x000fe200078e028f */
[----:B------:R-:W-:-:S04]  /*2650*/  ISETP.NE.AND P0, PT, R14, 0x2, PT ;  /* 0x000000020e00780c */ /* 0x000fc80003f05270 */
[----:B------:R-:W-:Y:S02]  /*2660*/  SEL R2, RZ, 0x1, P0 ;  /* 0x00000001ff027807 */ /* 0x000fe40000000000 */
[----:B------:R-:W-:Y:S02]  /*2670*/  SEL R14, R14, RZ, P0 ;  /* 0x000000ff0e0e7207 */ /* 0x000fe40000000000 */
[----:B------:R-:W-:Y:S01]  /*2680*/  LOP3.LUT R13, R13, R2, RZ, 0x3c, !PT ;  /* 0x000000020d0d7212 */ /* 0x000fe200078e3cff */
[----:B------:R-:W-:Y:S06]  /*2690*/  @P2 BRA `(.L_x_43) ;  /* 0xfffffff000582947 */ /* 0x000fec000383ffff */
[----:B------:R-:W-:Y:S01]  /*26a0*/  UIADD3 UR4, UPT, UPT, UR4, 0x50, URZ ;  /* 0x0000005004047890 */ /* 0x000fe2000fffe0ff */
[----:B------:R-:W-:-:S03]  /*26b0*/  SHF.L.U32 R3, R15, 0x1f, RZ ;  /* 0x0000001f0f037819 */ /* 0x000fc600000006ff */
[----:B------:R-:W-:-:S09]  /*26c0*/  ULEA UR5, UR13, UR4, 0x3 ;  /* 0x000000040d057291 */ /* 0x000fd2000f8e18ff */
[----:B------:R-:W1:Y:S02]  /*26d0*/  SYNCS.PHASECHK.TRANS64.TRYWAIT P0, [UR5], R3 ;  /* 0x00000003ff0075a7 */ /* 0x000e640008001105 */
[----:B-1----:R-:W-:Y:S05]  /*26e0*/  @!P0 BRA `(.L_x_44) ;  /* 0x0000004c00ec8947 */ /* 0x002fea0003800000 */
.L_x_125:
[----:B------:R-:W-:-:S04]  /*26f0*/  UIADD3 UR6, UPT, UPT, UR13, 0x1, URZ ;  /* 0x000000010d067890 */ /* 0x000fc8000fffe0ff */
[----:B------:R-:W-:-:S04]  /*2700*/  UISETP.NE.AND UP0, UPT, UR6, 0xa, UPT ;  /* 0x0000000a0600788c */ /* 0x000fc8000bf05270 */
[----:B------:R-:W-:Y:S02]  /*2710*/  USEL UR7, URZ, 0x1, UP0 ;  /* 0x00000001ff077887 */ /* 0x000fe40008000000 */
[----:B------:R-:W-:-:S04]  /*2720*/  USEL UR6, UR6, URZ, UP0 ;  /* 0x000000ff06067287 */ /* 0x000fc80008000000 */
[----:B------:R-:W-:Y:S01]  /*2730*/  ULEA UR5, UR6, UR4, 0x3 ;  /* 0x0000000406057291 */ /* 0x000fe2000f8e18ff */
[----:B------:R-:W-:-:S04]  /*2740*/  LOP3.LUT R2, R15, UR7, RZ, 0x3c, !PT ;  /* 0x000000070f027c12 */ /* 0x000fc8000f8e3cff */
[----:B-1----:R-:W-:-:S04]  /*2750*/  SHF.L.U32 R3, R2, 0x1f, RZ ;  /* 0x0000001f02037819 */ /* 0x002fc800000006ff */
[----:B------:R-:W1:Y:S02]  /*2760*/  SYNCS.PHASECHK.TRANS64.TRYWAIT P0, [UR5], R3 ;  /* 0x00000003ff0075a7 */ /* 0x000e640008001105 */
[----:B-1----:R-:W-:Y:S05]  /*2770*/  @!P0 BRA `(.L_x_45) ;  /* 0x0000004c00e08947 */ /* 0x002fea0003800000 */
.L_x_127:
        /* <DEDUP_REMOVED lines=9> */
.L_x_129:
        /* <DEDUP_REMOVED lines=9> */
.L_x_131:
        /* <DEDUP_REMOVED lines=9> */
.L_x_133:
        /* <DEDUP_REMOVED lines=9> */
.L_x_135:
        /* <DEDUP_REMOVED lines=9> */
.L_x_137:
        /* <DEDUP_REMOVED lines=9> */
.L_x_139:
        /* <DEDUP_REMOVED lines=9> */
.L_x_141:
[----:B------:R-:W-:-:S04]  /*2b70*/  UIADD3 UR6, UPT, UPT, UR6, 0x1, URZ ;  /* 0x0000000106067890 */ /* 0x000fc8000fffe0ff */
[----:B------:R-:W-:-:S04]  /*2b80*/  UISETP.NE.AND UP0, UPT, UR6, 0xa, UPT ;  /* 0x0000000a0600788c */ /* 0x000fc8000bf05270 */
[----:B------:R-:W-:Y:S02]  /*2b90*/  USEL UR5, URZ, 0x1, UP0 ;  /* 0x00000001ff057887 */ /* 0x000fe40008000000 */
[----:B------:R-:W-:-:S04]  /*2ba0*/  USEL UR6, UR6, URZ, UP0 ;  /* 0x000000ff06067287 */ /* 0x000fc80008000000 */
[----:B------:R-:W-:Y:S01]  /*2bb0*/  ULEA UR6, UR6, UR4, 0x3 ;  /* 0x0000000406067291 */ /* 0x000fe2000f8e18ff */
[----:B-1----:R-:W-:-:S04]  /*2bc0*/  LOP3.LUT R3, R2, UR5, RZ, 0x3c, !PT ;  /* 0x0000000502037c12 */ /* 0x002fc8000f8e3cff */
[----:B------:R-:W-:Y:S01]  /*2bd0*/  SHF.L.U32 R3, R3, 0x1f, RZ ;  /* 0x0000001f03037819 */ /* 0x000fe200000006ff */
[----:B---3--:R-:W-:-:S07]  /*2be0*/  IMAD.U32 R0, RZ, RZ, UR6 ;  /* 0x00000006ff007e24 */ /* 0x008fce000f8e00ff */
.L_x_53:
[----:B-1----:R1:W2:Y:S02]  /*2bf0*/  SYNCS.PHASECHK.TRANS64.TRYWAIT P0, [R0+URZ], R3 ;  /* 0x00000003000075a7 */ /* 0x0022a400080011ff */
[----:B--2---:R-:W-:Y:S05]  /*2c00*/  @!P0 NANOSLEEP.SYNCS 0x989680 ;  /* 0x009896800000895d */ /* 0x004fea0003900000 */
[----:B------:R-:W2:Y:S02]  /*2c10*/  @!P0 SYNCS.PHASECHK.TRANS64 P0, [R0+URZ], R3 ;  /* 0x00000003000085a7 */ /* 0x000ea400080010ff */
[----:B--2---:R-:W-:Y:S05]  /*2c20*/  @P0 EXIT ;  /* 0x000000000000094d */ /* 0x004fea0003800000 */
[----:B------:R-:W-:Y:S05]  /*2c30*/  BRA `(.L_x_53) ;  /* 0xfffffffc00ec7947 */ /* 0x000fea000383ffff */
.L_x_23:
[----:B------:R-:W-:-:S04]  /*2c40*/  UISETP.NE.AND UP1, UPT, UR37, URZ, UPT ;  /* 0x000000ff2500728c */ /* 0x000fc8000bf25270 */
[----:B------:R-:W-:-:S09]  /*2c50*/  UISETP.NE.OR UP1, UPT, UR10, 0x1, UP1 ;  /* 0x000000010a00788c */ /* 0x000fd20008f25670 */
[----:B------:R-:W-:Y:S05]  /*2c60*/  BRA.U UP1, `(.L_x_54) ;  /* 0x00000005014c7547 */ /* 0x000fea000b800000 */
[----:B------:R-:W-:Y:S01]  /*2c70*/  HFMA2 R11, -RZ, RZ, 0, 0 ;  /* 0x00000000ff0b7431 */ /* 0x000fe200000001ff */
[----:B------:R-:W-:Y:S01]  /*2c80*/  ISETP.GE.U32.AND P2, PT, R10, 0x2, PT ;  /* 0x000000020a00780c */ /* 0x000fe20003f46070 */
[----:B------:R-:W-:Y:S01]  /*2c90*/  IMAD.MOV.U32 R12, RZ, RZ, 0x1 ;  /* 0x00000001ff0c7424 */ /* 0x000fe200078e00ff */
[----:B------:R-:W-:Y:S01]  /*2ca0*/  CS2R R8, SRZ ;  /* 0x0000000000087805 */ /* 0x000fe2000001ff00 */
[----:B------:R-:W-:Y:S01]  /*2cb0*/  IMAD.MOV.U32 R3, RZ, RZ, RZ ;  /* 0x000000ffff037224 */ /* 0x000fe200078e00ff */
[----:B------:R-:W-:Y:S01]  /*2cc0*/  UMOV UR4, 0x400 ;  /* 0x0000040000047882 */ /* 0x000fe20000000000 */
[----:B------:R-:W-:Y:S01]  /*2cd0*/  UMOV UR6, URZ ;  /* 0x000000ff00067c82 */ /* 0x000fe20008000000 */
[----:B------:R-:W-:-:S12]  /*2ce0*/  ULEA UR37, UR37, UR4, 0x18 ;  /* 0x0000000425257291 */ /* 0x000fd8000f8ec0ff */
.L_x_58:
[----:B------:R-:W-:Y:S02]  /*2cf0*/  LEA R0, R3, UR37, 0x3 ;  /* 0x0000002503007c11 */ /* 0x000fe4000f8e18ff */
[----:B------:R-:W-:-:S03]  /*2d00*/  SHF.L.U32 R5, R8, 0x1f, RZ ;  /* 0x0000001f08057819 */ /* 0x000fc600000006ff */
[----:B------:R-:W-:Y:S01]  /*2d10*/  VIADD R4, R0, 0x130 ;  /* 0x0000013000047836 */ /* 0x000fe20000000000 */
[----:B------:R-:W1:Y:S02]  /*2d20*/  SYNCS.PHASECHK.TRANS64.TRYWAIT P0, [R0+URZ+0x120], R5 ;  /* 0x00012005000075a7 */ /* 0x000e6400080011ff */
[----:B-1----:R-:W-:Y:S05]  /*2d30*/  @!P0 BRA `(.L_x_55) ;  /* 0x0000004c00308947 */ /* 0x002fea0003800000 */
.L_x_142:
[----:B------:R-:W-:Y:S01]  /*2d40*/  ULEA UR5, UR6, UR37, 0x3 ;  /* 0x0000002506057291 */ /* 0x000fe2000f8e18ff */
[----:B------:R-:W-:Y:S01]  /*2d50*/  PRMT R4, RZ, 0x654, R4 ;  /* 0x00000654ff047816 */ /* 0x000fe20000000004 */
[----:B-1----:R-:W-:Y:S01]  /*2d60*/  @!P2 IMAD.MOV.U32 R5, RZ, RZ, 0x10 ;  /* 0x00000010ff05a424 */ /* 0x002fe200078e00ff */
[----:B------:R-:W-:Y:S01]  /*2d70*/  SHF.L.U32 R7, R12, 0x1f, RZ ;  /* 0x0000001f0c077819 */ /* 0x000fe200000006ff */
[----:B------:R-:W-:Y:S01]  /*2d80*/  UIADD3 UR4, UPT, UPT, UR5, 0xc0, URZ ;  /* 0x000000c005047890 */ /* 0x000fe2000fffe0ff */
[----:B------:R1:W-:Y:S05]  /*2d90*/  SYNCS.ARRIVE.TRANS64.RED.A1T0 RZ, [R4+URZ], RZ ;  /* 0x000000ff04ff79a7 */ /* 0x0003ea00081004ff */
[----:B------:R-:W-:Y:S01]  /*2da0*/  IMAD.U32 R13, RZ, RZ, UR4 ;  /* 0x00000004ff0d7e24 */ /* 0x000fe2000f8e00ff */
[----:B------:R-:W2:Y:S04]  /*2db0*/  SYNCS.PHASECHK.TRANS64.TRYWAIT P0, [UR5+0xd0], R7 ;  /* 0x0000d007ff0075a7 */ /* 0x000ea80008001105 */
[----:B------:R-:W-:Y:S01]  /*2dc0*/  PRMT R13, R10, 0x654, R13 ;  /* 0x000006540a0d7816 */ /* 0x000fe2000000000d */
[----:B-12---:R-:W-:Y:S06]  /*2dd0*/  @!P0 BRA `(.L_x_56) ;  /* 0x0000004c001c8947 */ /* 0x006fec0003800000 */
.L_x_144:
[----:B------:R-:W-:Y:S01]  /*2de0*/  ULEA UR4, UR6, UR37, 0x4 ;  /* 0x0000002506047291 */ /* 0x000fe2000f8e20ff */
[----:B------:R-:W-:Y:S01]  /*2df0*/  SEL R2, R13, R2, !P2 ;  /* 0x000000020d027207 */ /* 0x000fe20005000000 */
[----:B------:R-:W-:Y:S01]  /*2e00*/  UIADD3 UR5, UPT, UPT, UR5, 0xc0, URZ ;  /* 0x000000c005057890 */ /* 0x000fe2000fffe0ff */
[----:B-1----:R-:W-:Y:S01]  /*2e10*/  LEA R0, R11, UR37, 0x3 ;  /* 0x000000250b007c11 */ /* 0x002fe2000f8e18ff */
[----:B------:R-:W-:Y:S01]  /*2e20*/  UIADD3 UR4, UPT, UPT, UR4, 0x150, URZ ;  /* 0x0000015004047890 */ /* 0x000fe2000fffe0ff */
[----:B------:R1:W-:Y:S01]  /*2e30*/  @!P2 SYNCS.ARRIVE.TRANS64.RED RZ, [R2+URZ], R5 ;  /* 0x0000000502ffa9a7 */ /* 0x0003e200080004ff */
[----:B------:R-:W-:Y:S01]  /*2e40*/  UIADD3 UR6, UPT, UPT, UR6, 0x1, URZ ;  /* 0x0000000106067890 */ /* 0x000fe2000fffe0ff */
[----:B------:R-:W-:-:S03]  /*2e50*/  VIADD R3, R3, 0x1 ;  /* 0x0000000103037836 */ /* 0x000fc60000000000 */
[----:B------:R-:W-:Y:S02]  /*2e60*/  UISETP.NE.AND UP0, UPT, UR6, 0x2, UPT ;  /* 0x000000020600788c */ /* 0x000fe4000bf05270 */
[----:B------:R-:W-:Y:S01]  /*2e70*/  ISETP.NE.AND P0, PT, R3, 0x2, PT ;  /* 0x000000020300780c */ /* 0x000fe20003f05270 */
[----:B------:R-:W-:Y:S06]  /*2e80*/  UGETNEXTWORKID.BROADCAST [UR4], [UR5] ;  /* 0x00000000040073ca */ /* 0x000fec0008000100 */
[----:B------:R-:W-:Y:S02]  /*2e90*/  USEL UR4, URZ, 0x1, UP0 ;  /* 0x00000001ff047887 */ /* 0x000fe40008000000 */
[----:B------:R-:W-:-:S04]  /*2ea0*/  USEL UR6, UR6, URZ, UP0 ;  /* 0x000000ff06067287 */ /* 0x000fc80008000000 */
[----:B------:R-:W-:Y:S02]  /*2eb0*/  LOP3.LUT R12, R12, UR4, RZ, 0x3c, !PT ;  /* 0x000000040c0c7c12 */ /* 0x000fe4000f8e3cff */
[----:B-1----:R-:W-:-:S04]  /*2ec0*/  SHF.L.U32 R5, R9, 0x1f, RZ ;  /* 0x0000001f09057819 */ /* 0x002fc800000006ff */
[----:B------:R-:W1:Y:S02]  /*2ed0*/  SYNCS.PHASECHK.TRANS64.TRYWAIT P1, [R0+URZ+0xc0], R5 ;  /* 0x0000c005000075a7 */ /* 0x000e6400080211ff */
[----:B-1----:R-:W-:Y:S05]  /*2ee0*/  @!P1 BRA `(.L_x_57) ;  /* 0x0000004800f09947 */ /* 0x002fea0003800000 */
.L_x_145:
[----:B------:R-:W-:Y:S01]  /*2ef0*/  LEA R4, R11, UR37, 0x4 ;  /* 0x000000250b047c11 */ /* 0x000fe2000f8e20ff */
[----:B-1----:R-:W-:Y:S01]  /*2f00*/  VIADD R0, R0, 0xd0 ;  /* 0x000000d000007836 */ /* 0x002fe20000000000 */
[----:B------:R-:W-:Y:S01]  /*2f10*/  SEL R3, R3, RZ, P0 ;  /* 0x000000ff03037207 */ /* 0x000fe20000000000 */
[----:B------:R-:W-:-:S03]  /*2f20*/  VIADD R11, R11, 0x1 ;  /* 0x000000010b0b7836 */ /* 0x000fc60000000000 */
[----:B------:R-:W1:Y:S01]  /*2f30*/  LDS.128 R4, [R4+0x150] ;  /* 0x0001500004047984 */ /* 0x000e620000000c00 */
[----:B------:R-:W-:Y:S02]  /*2f40*/  PRMT R0, RZ, 0x654, R0 ;  /* 0x00000654ff007816 */ /* 0x000fe40000000000 */
[C---:B------:R-:W-:Y:S01]  /*2f50*/  ISETP.NE.AND P1, PT, R11.reuse, 0x2, PT ;  /* 0x000000020b00780c */ /* 0x040fe20003f25270 */
[----:B------:R-:W-:Y:S01]  /*2f60*/  @!PT LDS RZ, [RZ] ;  /* 0x00000000fffff984 */ /* 0x000fe20000000800 */
[----:B------:R-:W-:Y:S01]  /*2f70*/  @!PT LDS RZ, [RZ] ;  /* 0x00000000fffff984 */ /* 0x000fe20000000800 */
[----:B------:R-:W-:Y:S01]  /*2f80*/  @!PT LDS RZ, [RZ] ;  /* 0x00000000fffff984 */ /* 0x000fe20000000800 */
[----:B------:R-:W-:Y:S01]  /*2f90*/  @!PT LDS RZ, [RZ] ;  /* 0x00000000fffff984 */ /* 0x000fe20000000800 */
[----:B------:R2:W-:Y:S06]  /*2fa0*/  MEMBAR.ALL.CTA ;  /* 0x0000000000007992 */ /* 0x0005ec0000008000 */
[----:B--2---:R-:W2:Y:S01]  /*2fb0*/  FENCE.VIEW.ASYNC.S ;  /* 0x00000000000073c6 */ /* 0x004ea20000000000 */
[----:B------:R-:W-:Y:S01]  /*2fc0*/  SEL R11, R11, RZ, P1 ;  /* 0x000000ff0b0b7207 */ /* 0x000fe20000800000 */
[----:B--2---:R2:W-:Y:S01]  /*2fd0*/  SYNCS.ARRIVE.TRANS64.RED.A1T0 RZ, [R0+URZ], RZ ;  /* 0x000000ff00ff79a7 */ /* 0x0045e200081004ff */
[----:B-1----:R-:W-:-:S02]  /*2fe0*/  LOP3.LUT P3, RZ, R6, 0x1, RZ, 0xc0, !PT ;  /* 0x0000000106ff7812 */ /* 0x002fc4000786c0ff */
[----:B------:R-:W-:-:S04]  /*2ff0*/  SEL R5, RZ, 0x1, P0 ;  /* 0x00000001ff057807 */ /* 0x000fc80000000000 */
[----:B------:R-:W-:Y:S02]  /*3000*/  LOP3.LUT R8, R8, R5, RZ, 0x3c, !PT ;  /* 0x0000000508087212 */ /* 0x000fe400078e3cff */
[----:B--2---:R-:W-:-:S04]  /*3010*/  SEL R0, RZ, 0x1, P1 ;  /* 0x00000001ff007807 */ /* 0x004fc80000800000 */
[----:B------:R-:W-:Y:S01]  /*3020*/  LOP3.LUT R9, R9, R0, RZ, 0x3c, !PT ;  /* 0x0000000009097212 */ /* 0x000fe200078e3cff */
[----:B------:R-:W-:Y:S06]  /*3030*/  @P3 BRA `(.L_x_58) ;  /* 0xfffffffc002c3947 */ /* 0x000fec000383ffff */
[----:B------:R-:W-:Y:S01]  /*3040*/  ULEA UR5, UR6, UR37, 0x3 ;  /* 0x0000002506057291 */ /* 0x000fe2000f8e18ff */
[----:B------:R-:W-:-:S08]  /*3050*/  SHF.L.U32 R3, R12, 0x1f, RZ ;  /* 0x0000001f0c037819 */ /* 0x000fd000000006ff */
[----:B------:R-:W1:Y:S02]  /*3060*/  SYNCS.PHASECHK.TRANS64 P0, [UR5+0xd0], R3 ;  /* 0x0000d003ff0075a7 */ /* 0x000e640008001005 */
[----:B-1----:R-:W-:Y:S05]  /*3070*/  @P0 BRA `(.L_x_59) ;  /* 0x0000000000080947 */ /* 0x002fea0003800000 */
[----:B------:R-:W1:Y:S02]  /*3080*/  SYNCS.PHASECHK.TRANS64.TRYWAIT P0, [UR5+0xd0], R3 ;  /* 0x0000d003ff0075a7 */ /* 0x000e640008001105 */
[----:B-1----:R-:W-:Y:S05]  /*3090*/  @!P0 BRA `(.L_x_60) ;  /* 0x0000004800988947 */ /* 0x002fea0003800000 */
.L_x_59:
[----:B------:R-:W-:-:S04]  /*30a0*/  UIADD3 UR4, UPT, UPT, UR6, 0x1, URZ ;  /* 0x0000000106047890 */ /* 0x000fc8000fffe0ff */
[----:B------:R-:W-:-:S04]  /*30b0*/  UISETP.NE.AND UP0, UPT, UR4, 0x2, UPT ;  /* 0x000000020400788c */ /* 0x000fc8000bf05270 */
[----:B------:R-:W-:Y:S02]  /*30c0*/  USEL UR7, URZ, 0x1, UP0 ;  /* 0x00000001ff077887 */ /* 0x000fe40008000000 */
[----:B------:R-:W-:-:S04]  /*30d0*/  USEL UR4, UR4, URZ, UP0 ;  /* 0x000000ff04047287 */ /* 0x000fc80008000000 */
[----:B------:R-:W-:Y:S01]  /*30e0*/  ULEA UR4, UR4, UR37, 0x3 ;  /* 0x0000002504047291 */ /* 0x000fe2000f8e18ff */
[----:B-1----:R-:W-:-:S04]  /*30f0*/  LOP3.LUT R3, R12, UR7, RZ, 0x3c, !PT ;  /* 0x000000070c037c12 */ /* 0x002fc8000f8e3cff */
[----:B------:R-:W-:-:S04]  /*3100*/  SHF.L.U32 R0, R3, 0x1f, RZ ;  /* 0x0000001f03007819 */ /* 0x000fc800000006ff */
[----:B------:R-:W1:Y:S02]  /*3110*/  SYNCS.PHASECHK.TRANS64 P0, [UR4+0xd0], R0 ;  /* 0x0000d000ff0075a7 */ /* 0x000e640008001004 */
[----:B-1----:R-:W-:Y:S05]  /*3120*/  @P0 EXIT ;  /* 0x000000000000094d */ /* 0x002fea0003800000 */
[----:B------:R-:W-:Y:S02]  /*3130*/  SHF.L.U32 R3, R3, 0x1f, RZ ;  /* 0x0000001f03037819 */ /* 0x000fe400000006ff */
[----:B------:R-:W-:-:S07]  /*3140*/  MOV R0, UR4 ;  /* 0x0000000400007c02 */ /* 0x000fce0008000f00 */
.L_x_61:
[----:B-1----:R1:W2:Y:S02]  /*3150*/  SYNCS.PHASECHK.TRANS64.TRYWAIT P0, [R0+URZ+0xd0], R3 ;  /* 0x0000d003000075a7 */ /* 0x0022a400080011ff */
[----:B--2---:R-:W-:Y:S05]  /*3160*/  @!P0 NANOSLEEP.SYNCS 0x989680 ;  /* 0x009896800000895d */ /* 0x004fea0003900000 */
[----:B------:R-:W2:Y:S02]  /*3170*/  @!P0 SYNCS.PHASECHK.TRANS64 P0, [R0+URZ+0xd0], R3 ;  /* 0x0000d003000085a7 */ /* 0x000ea400080010ff */
[----:B--2---:R-:W-:Y:S05]  /*3180*/  @P0 EXIT ;  /* 0x000000000000094d */ /* 0x004fea0003800000 */
[----:B------:R-:W-:Y:S05]  /*3190*/  BRA `(.L_x_61) ;  /* 0xfffffffc00ec7947 */ /* 0x000fea000383ffff */
.L_x_54:
[----:B------:R-:W-:Y:S05]  /*31a0*/  BRA.U UP4, `(.L_x_62) ;  /* 0x0000001104d87547 */ /* 0x000fea000b800000 */
[----:B------:R-:W-:Y:S01]  /*31b0*/  UMOV UR6, 0x40 ;  /* 0x0000004000067882 */ /* 0x000fe20000000000 */
[----:B------:R-:W-:Y:S01]  /*31c0*/  NOP ;  /* 0x0000000000007918 */ /* 0x000fe20000000000 */
[----:B------:R-:W-:Y:S01]  /*31d0*/  ULEA UR6, UR37, UR6, 0x18 ;  /* 0x0000000625067291 */ /* 0x000fe2000f8ec0ff */
[----:B------:R-:W-:Y:S02]  /*31e0*/  UMOV UR7, 0x400 ;  /* 0x0000040000077882 */ /* 0x000fe40000000000 */
[----:B------:R-:W-:-:S06]  /*31f0*/  ULEA UR37, UR37, UR7, 0x18 ;  /* 0x0000000725257291 */ /* 0x000fcc000f8ec0ff */
[----:B------:R-:W1:Y:S02]  /*3200*/  LDS.U8 R2, [UR6+0x1c] ;  /* 0x00001c06ff027984 */ /* 0x000e640008000000 */
[----:B-1----:R-:W-:-:S13]  /*3210*/  ISETP.NE.AND P0, PT, R2, RZ, PT ;  /* 0x000000ff0200720c */ /* 0x002fda0003f05270 */
[----:B------:R-:W-:Y:S05]  /*3220*/  @P0 BRA `(.L_x_63) ;  /* 0x0000000400080947 */ /* 0x000fea0003800000 */
[----:B------:R-:W-:Y:S02]  /*3230*/  UISETP.NE.U32.AND UP0, UPT, UR5, 0x1, UPT ;  /* 0x000000010500788c */ /* 0x000fe4000bf05070 */
[----:B------:R-:W-:-:S07]  /*3240*/  UIADD3 UR8, UPT, UPT, UR6, 0x8, URZ ;  /* 0x0000000806087890 */ /* 0x000fce000fffe0ff */
[----:B------:R-:W-:Y:S05]  /*3250*/  BRA.U !UP0, `(.L_x_64) ;  /* 0x00000001089c7547 */ /* 0x000fea000b800000 */
[----:B------:R-:W-:Y:S01]  /*3260*/  ELECT P0, URZ, PT ;  /* 0x0000000000ff782f */ /* 0x000fe20003800000 */
[----:B------:R-:W-:-:S12]  /*3270*/  BSSY B0, `(.L_x_64) ;  /* 0x0000025000007945 */ /* 0x000fd80003800000 */
[----:B------:R-:W-:Y:S05]  /*3280*/  @!P0 BRA `(.L_x_65) ;  /* 0x00000000008c8947 */ /* 0x000fea0003800000 */
[----:B------:R-:W-:-:S05]  /*3290*/  UMOV UR7, 0x10 ;  /* 0x0000001000077882 */ /* 0x000fca0000000000 */
[----:B------:R-:W-:Y:S04]  /*32a0*/  DEPBAR.LE SB1, 0x36 ;  /* 0x00009d800000791a */ /* 0x000fe80000000000 */
[----:B------:R-:W1:Y:S02]  /*32b0*/  UTCATOMSWS.2CTA.FIND_AND_SET.ALIGN UP1, UR7, UR7 ;  /* 0x00000007000775e3 */ /* 0x000e640008220800 */
[----:B-1----:R-:W-:Y:S01]  /*32c0*/  MOV R11, UR7 ;  /* 0x00000007000b7c02 */ /* 0x002fe20008000f00 */
[----:B------:R-:W-:Y:S06]  /*32d0*/  BRA.U UP1, `(.L_x_66) ;  /* 0x0000000101187547 */ /* 0x000fec000b800000 */
.L_x_67:
[----:B------:R-:W-:Y:S05]  /*32e0*/  NANOSLEEP 0x64 ;  /* 0x000000640000795d */ /* 0x000fea0003800000 */
[----:B------:R-:W-:-:S05]  /*32f0*/  UMOV UR7, 0x10 ;  /* 0x0000001000077882 */ /* 0x000fca0000000000 */
[----:B------:R-:W-:Y:S04]  /*3300*/  DEPBAR.LE SB1, 0x36 ;  /* 0x00009d800000791a */ /* 0x000fe80000000000 */
[----:B------:R-:W1:Y:S02]  /*3310*/  UTCATOMSWS.2CTA.FIND_AND_SET.ALIGN UP1, UR7, UR7 ;  /* 0x00000007000775e3 */ /* 0x000e640008220800 */
[----:B-1----:R-:W-:Y:S01]  /*3320*/  MOV R11, UR7 ;  /* 0x00000007000b7c02 */ /* 0x002fe20008000f00 */
[----:B------:R-:W-:Y:S05]  /*3330*/  BRA.U !UP1, `(.L_x_67) ;  /* 0xfffffffd09e87547 */ /* 0x000fea000b83ffff */
.L_x_66:
[----:B------:R-:W1:Y:S01]  /*3340*/  LDS R5, [UR6+0x10] ;  /* 0x00001006ff057984 */ /* 0x000e620008000800 */
[----:B------:R-:W-:Y:S01]  /*3350*/  IMAD.U32 R3, RZ, RZ, UR37 ;  /* 0x00000025ff037e24 */ /* 0x000fe2000f8e00ff */
[----:B------:R-:W-:-:S03]  /*3360*/  MOV R2, UR4 ;  /* 0x0000000400027c02 */ /* 0x000fc60008000f00 */
[----:B------:R-:W-:Y:S01]  /*3370*/  VIADD R3, R3, 0x170 ;  /* 0x0000017003037836 */ /* 0x000fe20000000000 */
[----:B-1----:R-:W-:-:S04]  /*3380*/  SHF.L.U32 R5, R5, 0x1f, RZ ;  /* 0x0000001f05057819 */ /* 0x002fc800000006ff */
[----:B------:R-:W1:Y:S02]  /*3390*/  SYNCS.PHASECHK.TRANS64.TRYWAIT P0, [UR6+0x8], R5 ;  /* 0x00000805ff0075a7 */ /* 0x000e640008001106 */
[----:B-1----:R-:W-:Y:S05]  /*33a0*/  @P0 BRA `(.L_x_68) ;  /* 0x0000000000080947 */ /* 0x002fea0003800000 */
[----:B------:R-:W1:Y:S02]  /*33b0*/  SYNCS.PHASECHK.TRANS64.TRYWAIT P0, [UR6+0x8], R5 ;  /* 0x00000805ff0075a7 */ /* 0x000e640008001106 */
[----:B-1----:R-:W-:Y:S05]  /*33c0*/  @!P0 BRA `(.L_x_69) ;  /* 0x0000004400e48947 */ /* 0x002fea0003800000 */
.L_x_68:
[----:B-1----:R-:W-:Y:S01]  /*33d0*/  HFMA2 R4, -RZ, RZ, 0, 5.9604644775390625e-08 ;  /* 0x00000001ff047431 */ /* 0x002fe200000001ff */
[----:B------:R-:W-:Y:S01]  /*33e0*/  UPRMT UR7, UR4, 0x654, UR8 ;  /* 0x0000065404077896 */ /* 0x000fe20008000008 */
[----:B------:R-:W-:Y:S01]  /*33f0*/  IMAD.MOV.U32 R6, RZ, RZ, 0xffff ;  /* 0x0000ffffff067424 */ /* 0x000fe200078e00ff */
[----:B------:R-:W-:Y:S01]  /*3400*/  PRMT R2, R2, 0x654, R3 ;  /* 0x0000065402027816 */ /* 0x000fe20000000003 */
[----:B------:R-:W-:Y:S02]  /*3410*/  IMAD.MOV.U32 R5, RZ, RZ, 0x4 ;  /* 0x00000004ff057424 */ /* 0x000fe400078e00ff */
[----:B------:R-:W-:Y:S01]  /*3420*/  IMAD.SHL.U32 R9, R11, 0x20, RZ ;  /* 0x000000200b097824 */ /* 0x000fe200078e00ff */
[----:B------:R-:W-:Y:S02]  /*3430*/  MOV R3, UR7 ;  /* 0x0000000700037c02 */ /* 0x000fe40008000f00 */
[-C--:B------:R-:W-:Y:S01]  /*3440*/  SHF.L.U32 R7, R6, R11.reuse, RZ ;  /* 0x0000000b06077219 */ /* 0x080fe200000006ff */
[----:B------:R1:W-:Y:S01]  /*3450*/  SYNCS.ARRIVE.TRANS64.RED RZ, [UR7], R5 ;  /* 0x00000005ffff79a7 */ /* 0x0003e20008000407 */
[----:B------:R-:W-:Y:S01]  /*3460*/  SHF.L.U32 R6, R4, R11, RZ ;  /* 0x0000000b04067219 */ /* 0x000fe200000006ff */
[----:B------:R1:W-:Y:S04]  /*3470*/  STS [UR37+0x170], R9 ;  /* 0x00017009ff007988 */ /* 0x0003e80008000825 */
[----:B------:R1:W-:Y:S04]  /*3480*/  STAS [R2.64], R11 ;  /* 0x0000000b02007dbd */ /* 0x0003e8000c0008ff */
[----:B------:R1:W-:Y:S04]  /*3490*/  ATOMS.OR RZ, [UR6+0x14], R7 ;  /* 0x00001407ffff798c */ /* 0x0003e8000b000006 */
[----:B------:R1:W-:Y:S04]  /*34a0*/  ATOMS.OR RZ, [UR6+0x18], R6 ;  /* 0x00001806ffff798c */ /* 0x0003e8000b000006 */
[----:B------:R1:W-:Y:S02]  /*34b0*/  ATOMS.XOR RZ, [UR6+0x10], R4 ;  /* 0x00001004ffff798c */ /* 0x0003e4000b800006 */
.L_x_65:
[----:B------:R-:W-:Y:S05]  /*34c0*/  BSYNC B0 ;  /* 0x0000000000007941 */ /* 0x000fea0003800000 */
.L_x_64:
[----:B------:R-:W-:Y:S05]  /*34d0*/  BRA.U UP0, `(.L_x_70) ;  /* 0x00000001006c7547 */ /* 0x000fea000b800000 */
[----:B------:R-:W-:-:S03]  /*34e0*/  UMOV UR7, 0xffffffff ;  /* 0xffffffff00077882 */ /* 0x000fc60000000000 */
[----:B------:R-:W-:Y:S05]  /*34f0*/  BRA.DIV UR7, `(.L_x_71) ;  /* 0x0000004607b07947 */ /* 0x000fea000b800000 */
[----:B------:R-:W-:-:S13]  /*3500*/  ELECT P6, URZ, PT ;  /* 0x0000000000ff782f */ /* 0x000fda00038c0000 */
.L_x_149:
[----:B------:R-:W-:Y:S05]  /*3510*/  @!P6 BRA `(.L_x_70) ;  /* 0x00000000005ce947 */ /* 0x000fea0003800000 */
[----:B-1----:R-:W1:Y:S02]  /*3520*/  LDS R3, [UR6+0x10] ;  /* 0x00001006ff037984 */ /* 0x002e640008000800 */
[----:B-1----:R-:W-:-:S04]  /*3530*/  SHF.L.U32 R3, R3, 0x1f, RZ ;  /* 0x0000001f03037819 */ /* 0x002fc800000006ff */
[----:B------:R-:W1:Y:S02]  /*3540*/  SYNCS.PHASECHK.TRANS64.TRYWAIT P0, [UR6+0x8], R3 ;  /* 0x00000803ff0075a7 */ /* 0x000e640008001106 */
[----:B-1----:R-:W-:Y:S05]  /*3550*/  @P0 BRA `(.L_x_72) ;  /* 0x0000000000080947 */ /* 0x002fea0003800000 */
[----:B------:R-:W1:Y:S02]  /*3560*/  SYNCS.PHASECHK.TRANS64.TRYWAIT P0, [UR6+0x8], R3 ;  /* 0x00000803ff0075a7 */ /* 0x000e640008001106 */
[----:B-1----:R-:W-:Y:S05]  /*3570*/  @!P0 BRA `(.L_x_73) ;  /* 0x0000004400b08947 */ /* 0x002fea0003800000 */
.L_x_72:
[----:B------:R-:W2:Y:S01]  /*3580*/  LDS R5, [UR37+0x170] ;  /* 0x00017025ff057984 */ /* 0x000ea20008000800 */
[----:B-1----:R-:W-:Y:S02]  /*3590*/  HFMA2 R2, -RZ, RZ, 0, 5.9604644775390625e-08 ;  /* 0x00000001ff027431 */ /* 0x002fe400000001ff */
[----:B------:R-:W-:Y:S01]  /*35a0*/  IMAD.MOV.U32 R3, RZ, RZ, 0xffff ;  /* 0x0000ffffff037424 */ /* 0x000fe200078e00ff */
[----:B------:R-:W-:Y:S01]  /*35b0*/  UPRMT UR7, UR4, 0x654, UR8 ;  /* 0x0000065404077896 */ /* 0x000fe20008000008 */
[----:B--2---:R-:W-:-:S03]  /*35c0*/  IMAD.SHL.U32 R4, R5, 0x20, RZ ;  /* 0x0000002005047824 */ /* 0x004fc600078e00ff */
[-C--:B------:R-:W-:Y:S02]  /*35d0*/  SHF.L.U32 R3, R3, R5.reuse, RZ ;  /* 0x0000000503037219 */ /* 0x080fe400000006ff */
[----:B------:R-:W-:Y:S01]  /*35e0*/  SHF.L.U32 R5, R2, R5, RZ ;  /* 0x0000000502057219 */ /* 0x000fe200000006ff */
[----:B------:R2:W-:Y:S04]  /*35f0*/  STS [UR37+0x170], R4 ;  /* 0x00017004ff007988 */ /* 0x0005e80008000825 */
[----:B------:R2:W-:Y:S04]  /*3600*/  ATOMS.OR RZ, [UR6+0x14], R3 ;  /* 0x00001403ffff798c */ /* 0x0005e8000b000006 */
[----:B------:R2:W-:Y:S01]  /*3610*/  ATOMS.OR RZ, [UR6+0x18], R5 ;  /* 0x00001805ffff798c */ /* 0x0005e2000b000006 */
[----:B------:R-:W-:Y:S03]  /*3620*/  SYNCS.ARRIVE.TRANS64.RED.A1T0 RZ, [UR7], RZ ;  /* 0x000000ffffff79a7 */ /* 0x000fe60008100407 */
[----:B------:R2:W-:Y:S01]  /*3630*/  ATOMS.XOR RZ, [UR6+0x10], R2 ;  /* 0x00001002ffff798c */ /* 0x0005e2000b800006 */
[----:B------:R-:W-:Y:S05]  /*3640*/  BRA `(.L_x_70) ;  /* 0x0000000000107947 */ /* 0x000fea0003800000 */
.L_x_63:
[----:B------:R-:W-:-:S05]  /*3650*/  MOV R2, 0xffffffff ;  /* 0xffffffff00027802 */ /* 0x000fca0000000f00 */
[----:B------:R1:W-:Y:S02]  /*3660*/  STS [UR37+0x170], R2 ;  /* 0x00017002ff007988 */ /* 0x0003e40008000825 */
[----:B-1----:R-:W-:Y:S02]  /*3670*/  MOV R2, 0x3690 ;  /* 0x0000369000027802 */ /* 0x002fe40000000f00 */
[----:B-----5:R-:W-:Y:S05]  /*3680*/  CALL.REL.NOINC `($__internal_1_$__cuda_sm10x_tcgen05_guardrail_trap_phase_invalid_during_alloc) ;  /* 0x0000004800b87944 */ /* 0x020fea0003c00000 */
.L_x_70:
[----:B------:R-:W-:Y:S05]  /*3690*/  WARPSYNC.ALL ;  /* 0x0000000000007948 */ /* 0x000fea0003800000 */
[----:B------:R-:W3:Y:S01]  /*36a0*/  S2UR UR7, SR_CgaCtaId ;  /* 0x00000000000779c3 */ /* 0x000ee20000008800 */
[----:B------:R-:W-:Y:S01]  /*36b0*/  UMOV UR6, 0x400 ;  /* 0x0000040000067882 */ /* 0x000fe20000000000 */
[----:B------:R-:W-:-:S06]  /*36c0*/  NOP ;  /* 0x0000000000007918 */ /* 0x000fcc0000000000 */
[----:B------:R-:W-:Y:S06]  /*36d0*/  BAR.ARV 0x6, 0xa0 ;  /* 0x0182800000007b1d */ /* 0x000fec0000002000 */
[----:B------:R-:W4:Y:S01]  /*36e0*/  LDCU UR8, c[0x0][0x38c] ;  /* 0x00007180ff0877ac */ /* 0x000f220008000800 */
[----:B------:R-:W-:Y:S01]  /*36f0*/  LOP3.LUT R0, R0, 0xffff, RZ, 0xc0, !PT ;  /* 0x0000ffff00007812 */ /* 0x000fe200078ec0ff */
[----:B-1----:R-:W-:Y:S01]  /*3700*/  IMAD.MOV.U32 R9, RZ, RZ, 0x1 ;  /* 0x00000001ff097424 */ /* 0x002fe200078e00ff */
[----:B------:R-:W-:Y:S01]  /*3710*/  LOP3.LUT R8, R8, 0xffff, RZ, 0xc0, !PT ;  /* 0x0000ffff08087812 */ /* 0x000fe200078ec0ff */
[----:B------:R-:W-:Y:S01]  /*3720*/  UMOV UR19, URZ ;  /* 0x000000ff00137c82 */ /* 0x000fe20008000000 */
[----:B------:R-:W-:Y:S01]  /*3730*/  R2UR UR11, R0 ;  /* 0x00000000000b72ca */ /* 0x000fe200000e0000 */
[----:B------:R-:W-:Y:S01]  /*3740*/  UMOV UR18, URZ ;  /* 0x000000ff00127c82 */ /* 0x000fe20008000000 */
[----:B------:R-:W-:Y:S01]  /*3750*/  R2UR UR12, R8 ;  /* 0x00000000080c72ca */ /* 0x000fe200000e0000 */
[----:B------:R-:W-:Y:S01]  /*3760*/  IMAD.MOV.U32 R8, RZ, RZ, RZ ;  /* 0x000000ffff087224 */ /* 0x000fe200078e00ff */
[----:B------:R-:W-:Y:S01]  /*3770*/  UMOV UR17, URZ ;  /* 0x000000ff00117c82 */ /* 0x000fe20008000000 */
[----:B---3--:R-:W-:-:S02]  /*3780*/  ULEA UR7, UR7, UR6, 0x18 ;  /* 0x0000000607077291 */ /* 0x008fc4000f8ec0ff */
[----:B------:R-:W-:Y:S02]  /*3790*/  UISETP.NE.AND UP2, UPT, UR5, URZ, UPT ;  /* 0x000000ff0500728c */ /* 0x000fe4000bf45270 */
[----:B------:R-:W-:Y:S02]  /*37a0*/  UIADD3 UR13, UPT, UPT, UR7, 0x4400, URZ ;  /* 0x00004400070d7890 */ /* 0x000fe4000fffe0ff */
[----:B------:R-:W-:Y:S02]  /*37b0*/  UIADD3 UR14, UPT, UPT, UR7, 0x2c400, URZ ;  /* 0x0002c400070e7890 */ /* 0x000fe4000fffe0ff */
[----:B----4-:R-:W-:Y:S01]  /*37c0*/  UIADD3 UR8, UPT, UPT, UR8, 0x7f, URZ ;  /* 0x0000007f08087890 */ /* 0x010fe2000fffe0ff */
[----:B--2---:R-:W1:Y:S01]  /*37d0*/  LDS R2, [UR7+0x170] ;  /* 0x00017007ff027984 */ /* 0x004e620008000800 */
[----:B------:R-:W-:Y:S02]  /*37e0*/  USHF.R.U32.HI UR13, URZ, 0x4, UR13 ;  /* 0x00000004ff0d7899 */ /* 0x000fe4000801160d */
[----:B------:R-:W-:-:S02]  /*37f0*/  USHF.R.S32.HI UR6, URZ, 0x1f, UR8 ;  /* 0x0000001fff067899 */ /* 0x000fc40008011408 */
[----:B------:R-:W-:Y:S02]  /*3800*/  USHF.R.U32.HI UR14, URZ, 0x4, UR14 ;  /* 0x00000004ff0e7899 */ /* 0x000fe4000801160e */
[----:B------:R-:W-:Y:S02]  /*3810*/  ULEA.HI UR6, UR6, UR8, URZ, 0x7 ;  /* 0x0000000806067291 */ /* 0x000fe4000f8f38ff */
[----:B------:R-:W-:Y:S02]  /*3820*/  ULOP3.LUT UR13, UR13, 0x3fff, URZ, 0xc0, !UPT ;  /* 0x00003fff0d0d7892 */ /* 0x000fe4000f8ec0ff */
[----:B------:R-:W-:Y:S02]  /*3830*/  USHF.R.S32.HI UR6, URZ, 0x7, UR6 ;  /* 0x00000007ff067899 */ /* 0x000fe40008011406 */
[----:B------:R-:W-:Y:S02]  /*3840*/  ULOP3.LUT UR14, UR14, 0x3fff, URZ, 0xc0, !UPT ;  /* 0x00003fff0e0e7892 */ /* 0x000fe4000f8ec0ff */
[----:B------:R-:W-:Y:S01]  /*3850*/  UISETP.LT.AND UP0, UPT, UR6, 0x1, UPT ;  /* 0x000000010600788c */ /* 0x000fe2000bf01270 */
[----:B------:R-:W-:Y:S01]  /*3860*/  UMOV UR28, 0x0 ;  /* 0x00000000001c7882 */ /* 0x000fe20000000000 */
[----:B------:R-:W-:Y:S01]  /*3870*/  UMOV UR29, 0x10100010 ;  /* 0x10100010001d7882 */ /* 0x000fe20000000000 */
[----:B------:R-:W-:-:S02]  /*3880*/  ULOP3.LUT UR13, UR13, 0x10000, URZ, 0xfc, !UPT ;  /* 0x000100000d0d7892 */ /* 0x000fc4000f8efcff */
[----:B------:R-:W-:Y:S02]  /*3890*/  ULOP3.LUT UR14, UR14, 0x10000, URZ, 0xfc, !UPT ;  /* 0x000100000e0e7892 */ /* 0x000fe4000f8efcff */
[----:B------:R-:W-:Y:S01]  /*38a0*/  USEL UR20, UR6, 0x1, !UP0 ;  /* 0x0000000106147887 */ /* 0x000fe2000c000000 */
[----:B------:R-:W-:Y:S01]  /*38b0*/  UMOV UR26, 0x0 ;  /* 0x00000000001a7882 */ /* 0x000fe20000000000 */
[----:B------:R-:W-:Y:S01]  /*38c0*/  UMOV UR27, 0x10100010 ;  /* 0x10100010001b7882 */ /* 0x000fe20000000000 */
[----:B------:R-:W-:Y:S01]  /*38d0*/  UMOV UR24, 0x0 ;  /* 0x0000000000187882 */ /* 0x000fe20000000000 */
[----:B------:R-:W-:Y:S01]  /*38e0*/  UMOV UR25, 0x10100010 ;  /* 0x1010001000197882 */ /* 0x000fe20000000000 */
[----:B------:R-:W-:Y:S01]  /*38f0*/  UMOV UR22, 0x0 ;  /* 0x0000000000167882 */ /* 0x000fe20000000000 */
[----:B------:R-:W-:Y:S01]  /*3900*/  UMOV UR23, 0x10100010 ;  /* 0x1010001000177882 */ /* 0x000fe20000000000 */
[----:B-1----:R-:W-:Y:S02]  /*3910*/  R2UR UR21, R2 ;  /* 0x00000000021572ca */ /* 0x002fe400000e0000 */
[----:B------:R-:W-:-:S13]  /*3920*/  CS2R R2, SRZ ;  /* 0x0000000000027805 */ /* 0x000fda000001ff00 */
.L_x_81:
[C---:B------:R-:W-:Y:S02]  /*3930*/  LEA R0, R8.reuse, UR7, 0x3 ;  /* 0x0000000708007c11 */ /* 0x040fe4000f8e18ff */
[----:B------:R-:W-:Y:S02]  /*3940*/  SHF.L.U32 R5, R3, 0x1f, RZ ;  /* 0x0000001f03057819 */ /* 0x000fe400000006ff */
[----:B------:R-:W-:Y:S02]  /*3950*/  LEA R4, R8, UR7, 0x4 ;  /* 0x0000000708047c11 */ /* 0x000fe4000f8e20ff */
[----:B------:R-:W1:Y:S02]  /*3960*/  SYNCS.PHASECHK.TRANS64.TRYWAIT P0, [R0+URZ+0xc0], R5 ;  /* 0x0000c005000075a7 */ /* 0x000e6400080011ff */
[----:B-1-34-:R-:W-:Y:S05]  /*3970*/  @!P0 BRA `(.L_x_74) ;  /* 0x0000004000c88947 */ /* 0x01afea0003800000 */
.L_x_150:
[----:B-1----:R-:W1:Y:S01]  /*3980*/  LDS.128 R4, [R4+0x150] ;  /* 0x0001500004047984 */ /* 0x002e620000000c00 */
[----:B------:R-:W-:Y:S02]  /*3990*/  VIADD R0, R0, 0xd0 ;  /* 0x000000d000007836 */ /* 0x000fe40000000000 */
[----:B------:R-:W-:Y:S01]  /*39a0*/  VIADD R8, R8, 0x1 ;  /* 0x0000000108087836 */ /* 0x000fe20000000000 */
[----:B------:R-:W-:Y:S01]  /*39b0*/  @!PT LDS RZ, [RZ] ;  /* 0x00000000fffff984 */ /* 0x000fe20000000800 */
[----:B------:R-:W-:Y:S01]  /*39c0*/  @!PT LDS RZ, [RZ] ;  /* 0x00000000fffff984 */ /* 0x000fe20000000800 */
[----:B------:R-:W-:Y:S01]  /*39d0*/  @!PT LDS RZ, [RZ] ;  /* 0x00000000fffff984 */ /* 0x000fe20000000800 */
[----:B------:R-:W-:Y:S01]  /*39e0*/  @!PT LDS RZ, [RZ] ;  /* 0x00000000fffff984 */ /* 0x000fe20000000800 */
[----:B------:R2:W-:Y:S06]  /*39f0*/  MEMBAR.ALL.CTA ;  /* 0x0000000000007992 */ /* 0x0005ec0000008000 */
[----:B--2---:R-:W2:Y:S01]  /*3a00*/  FENCE.VIEW.ASYNC.S ;  /* 0x00000000000073c6 */ /* 0x004ea20000000000 */
[----:B------:R-:W-:-:S04]  /*3a10*/  PRMT R0, RZ, 0x654, R0 ;  /* 0x00000654ff007816 */ /* 0x000fc80000000000 */
[----:B--2---:R2:W-:Y:S01]  /*3a20*/  SYNCS.ARRIVE.TRANS64.RED.A1T0 RZ, [R0+URZ], RZ ;  /* 0x000000ff00ff79a7 */ /* 0x0045e200081004ff */
[----:B-1----:R-:W-:Y:S01]  /*3a30*/  LOP3.LUT P1, RZ, R6, 0x1, RZ, 0xc0, !PT ;  /* 0x0000000106ff7812 */ /* 0x002fe2000782c0ff */
[----:B--2---:R-:W-:-:S12]  /*3a40*/  BRA.U UP2, `(.L_x_75) ;  /* 0x0000000502087547 */ /* 0x004fd8000b800000 */
[----:B------:R-:W1:Y:S01]  /*3a50*/  LDCU UR8, c[0x0][0x38c] ;  /* 0x00007180ff0877ac */ /* 0x000e620008000800 */
[----:B------:R-:W-:Y:S02]  /*3a60*/  PLOP3.LUT P2, PT, PT, PT, PT, 0x80, 0x8 ;  /* 0x000000000008781c */ /* 0x000fe40003f4f070 */
[----:B------:R-:W-:Y:S01]  /*3a70*/  SHF.L.U32 R5, R9, 0x1f, RZ ;  /* 0x0000001f09057819 */ /* 0x000fe200000006ff */
[----:B------:R-:W-:Y:S02]  /*3a80*/  ULEA UR9, UR19, UR7, 0x3 ;  /* 0x0000000713097291 */ /* 0x000fe4000f8e18ff */
[----:B------:R-:W-:Y:S02]  /*3a90*/  ULEA UR10, UR19, UR21, 0x6 ;  /* 0x00000015130a7291 */ /* 0x000fe4000f8e30ff */
[----:B-1----:R-:W-:-:S06]  /*3aa0*/  UISETP.GE.AND UP0, UPT, UR8, 0x1, UPT ;  /* 0x000000010800788c */ /* 0x002fcc000bf06270 */
[----:B------:R-:W-:-:S05]  /*3ab0*/  PLOP3.LUT P0, PT, PT, PT, UP0, 0x80, 0x8 ;  /* 0x000000000008781c */ /* 0x000fca0003f0f008 */
[----:B------:R-:W-:-:S08]  /*3ac0*/  @UP0 ULEA UR8, UR18, UR7, 0x3 ;  /* 0x0000000712080291 */ /* 0x000fd0000f8e18ff */
[----:B------:R-:W-:-:S04]  /*3ad0*/  @P0 SHF.L.U32 R0, R2, 0x1f, RZ ;  /* 0x0000001f02000819 */ /* 0x000fc800000006ff */
[----:B------:R1:W2:Y:S01]  /*3ae0*/  @P0 SYNCS.PHASECHK.TRANS64.TRYWAIT P2, [UR8], R0 ;  /* 0x00000000ff0005a7 */ /* 0x0002a20008041108 */
[----:B------:R-:W3:Y:S02]  /*3af0*/  SYNCS.PHASECHK.TRANS64.TRYWAIT P0, [UR9+0x100], R5 ;  /* 0x00010005ff0075a7 */ /* 0x000ee40008001109 */
[----:B-123--:R-:W-:Y:S05]  /*3b00*/  @!P0 BRA `(.L_x_76) ;  /* 0x0000004000788947 */ /* 0x00efea0003800000 */
.L_x_152:
[----:B------:R-:W-:Y:S01]  /*3b10*/  UMOV UR16, UR17 ;  /* 0x0000001100107c82 */ /* 0x000fe20008000000 */
[----:B------:R-:W-:Y:S05]  /*3b20*/  BRA.U !UP0, `(.L_x_77) ;  /* 0x0000000108c07547 */ /* 0x000fea000b800000 */
[----:B------:R-:W-:Y:S02]  /*3b30*/  UIADD3 UR16, UPT, UPT, UR20, UR17, URZ ;  /* 0x0000001114107290 */ /* 0x000fe4000fffe0ff */
[----:B------:R-:W-:Y:S01]  /*3b40*/  UPLOP3.LUT UP3, UPT, UPT, UPT, UPT, 0x40, 0x4 ;  /* 0x000000000004789c */ /* 0x000fe20003f6e870 */
[----:B------:R-:W-:Y:S01]  /*3b50*/  UMOV UR15, UR6 ;  /* 0x00000006000f7c82 */ /* 0x000fe20008000000 */
[----:B------:R-:W-:-:S09]  /*3b60*/  UMOV UR46, UR18 ;  /* 0x00000012002e7c82 */ /* 0x000fd20008000000 */
.L_x_80:
[----:B--2---:R-:W-:Y:S01]  /*3b70*/  ULEA UR8, UR46, UR7, 0x3 ;  /* 0x000000072e087291 */ /* 0x004fe2000f8e18ff */
[----:B---3--:R-:W-:Y:S11]  /*3b80*/  @P2 BRA `(.L_x_78) ;  /* 0x00000000000c2947 */ /* 0x008ff60003800000 */
[----:B-1----:R-:W-:Y:S04]  /*3b90*/  SHF.L.U32 R5, R2, 0x1f, RZ ;  /* 0x0000001f02057819 */ /* 0x002fe800000006ff */
[----:B------:R-:W1:Y:S02]  /*3ba0*/  SYNCS.PHASECHK.TRANS64.TRYWAIT P0, [UR8], R5 ;  /* 0x00000005ff0075a7 */ /* 0x000e640008001108 */
[----:B-1----:R-:W-:Y:S05]  /*3bb0*/  @!P0 BRA `(.L_x_79) ;  /* 0x0000004000648947 */ /* 0x002fea0003800000 */
.L_x_78:
[----:B------:R-:W-:Y:S01]  /*3bc0*/  UISETP.NE.AND UP0, UPT, UR15, 0x1, UPT ;  /* 0x000000010f00788c */ /* 0x000fe2000bf05270 */
[----:B------:R-:W-:Y:S01]  /*3bd0*/  PLOP3.LUT P2, PT, PT, PT, PT, 0x80, 0x8 ;  /* 0x000000000008781c */ /* 0x000fe20003f4f070 */
[----:B------:R-:W-:Y:S02]  /*3be0*/  UIADD3 UR18, UPT, UPT, UR46, 0x1, URZ ;  /* 0x000000012e127890 */ /* 0x000fe4000fffe0ff */
[----:B------:R-:W-:Y:S02]  /*3bf0*/  ULEA UR32, UR46, UR14, 0x8 ;  /* 0x0000000e2e207291 */ /* 0x000fe4000f8e40ff */
[----:B------:R-:W-:Y:S01]  /*3c00*/  UISETP.NE.AND UP1, UPT, UR18, 0xa, UPT ;  /* 0x0000000a1200788c */ /* 0x000fe2000bf25270 */
[----:B------:R-:W-:Y:S01]  /*3c10*/  PLOP3.LUT P0, PT, PT, PT, UP0, 0x80, 0x8 ;  /* 0x000000000008781c */ /* 0x000fe20003f0f008 */
[----:B------:R-:W-:Y:S02]  /*3c20*/  UIADD3 UR44, UPT, UPT, UR32, 0x2, URZ ;  /* 0x00000002202c7890 */ /* 0x000fe4000fffe0ff */
[----:B------:R-:W-:Y:S02]  /*3c30*/  USEL UR31, URZ, 0x1, UP1 ;  /* 0x00000001ff1f7887 */ /* 0x000fe40008800000 */
[----:B------:R-:W-:Y:S02]  /*3c40*/  USEL UR18, UR18, URZ, UP1 ;  /* 0x000000ff12127287 */ /* 0x000fe40008800000 */
[----:B------:R-:W-:Y:S02]  /*3c50*/  UIADD3 UR40, UPT, UPT, UR32, 0x4, URZ ;  /* 0x0000000420287890 */ /* 0x000fe4000fffe0ff */
[----:B------:R-:W-:Y:S01]  /*3c60*/  @UP0 ULEA UR30, UR18, UR7, 0x3 ;  /* 0x00000007121e0291 */ /* 0x000fe2000f8e18ff */
[----:B------:R-:W-:Y:S01]  /*3c70*/  LOP3.LUT R2, R2, UR31, RZ, 0x3c, !PT ;  /* 0x0000001f02027c12 */ /* 0x000fe2000f8e3cff */
[----:B------:R-:W-:Y:S02]  /*3c80*/  UIADD3 UR36, UPT, UPT, UR32, 0x6, URZ ;  /* 0x0000000620247890 */ /* 0x000fe4000fffe0ff */
[----:B------:R-:W-:Y:S01]  /*3c90*/  UIADD3 UR8, UPT, UPT, UR8, 0x50, URZ ;  /* 0x0000005008087890 */ /* 0x000fe2000fffe0ff */
[----:B-1----:R-:W-:Y:S01]  /*3ca0*/  @P0 SHF.L.U32 R0, R2, 0x1f, RZ ;  /* 0x0000001f02000819 */ /* 0x002fe200000006ff */
[----:B------:R-:W-:Y:S02]  /*3cb0*/  UIADD3 UR17, UPT, UPT, UR17, 0x1, URZ ;  /* 0x0000000111117890 */ /* 0x000fe4000fffe0ff */
[----:B------:R-:W-:Y:S01]  /*3cc0*/  UIADD3 UR15, UPT, UPT, UR15, -0x1, URZ ;  /* 0xffffffff0f0f7890 */ /* 0x000fe2000fffe0ff */
[----:B------:R2:W3:Y:S01]  /*3cd0*/  @P0 SYNCS.PHASECHK.TRANS64.TRYWAIT P2, [UR30], R0 ;  /* 0x00000000ff0005a7 */ /* 0x0004e2000804111e */
[----:B------:R-:W-:Y:S02]  /*3ce0*/  ULEA UR30, UR46, UR13, 0xa ;  /* 0x0000000d2e1e7291 */ /* 0x000fe4000f8e50ff */
[----:B------:R-:W-:Y:S02]  /*3cf0*/  UISETP.NE.AND UP0, UPT, UR17, UR16, UPT ;  /* 0x000000101100728c */ /* 0x000fe4000bf05270 */
[----:B------:R-:W-:Y:S02]  /*3d00*/  UIADD3 UR42, UPT, UPT, UR30, 0x2, URZ ;  /* 0x000000021e2a7890 */ /* 0x000fe4000fffe0ff */
[----:B------:R-:W-:Y:S02]  /*3d10*/  UIADD3 UR38, UPT, UPT, UR30, 0x4, URZ ;  /* 0x000000041e267890 */ /* 0x000fe4000fffe0ff */
[----:B------:R-:W-:Y:S01]  /*3d20*/  UIADD3 UR34, UPT, UPT, UR30, 0x6, URZ ;  /* 0x000000061e227890 */ /* 0x000fe2000fffe0ff */
[----:B------:R-:W-:Y:S01]  /*3d30*/  UMOV UR33, 0x40004040 ;  /* 0x4000404000217882 */ /* 0x000fe20000000000 */
[----:B------:R-:W-:Y:S01]  /*3d40*/  UMOV UR31, 0x40004040 ;  /* 0x40004040001f7882 */ /* 0x000fe20000000000 */
[----:B------:R-:W-:Y:S01]  /*3d50*/  UMOV UR45, 0x40004040 ;  /* 0x40004040002d7882 */ /* 0x000fe20000000000 */
[----:B------:R2:W-:Y:S01]  /*3d60*/  UTCQMMA.2CTA gdesc[UR30], gdesc[UR32], tmem[UR10], tmem[UR28], idesc[UR29], UP3 ;  /* 0x00ff1c201e0075ea */ /* 0x0005e20009a0030a */
[----:B------:R-:W-:Y:S01]  /*3d70*/  UPLOP3.LUT UP3, UPT, UPT, UPT, UPT, 0x80, 0x8 ;  /* 0x000000000008789c */ /* 0x000fe20003f6f070 */
[----:B------:R-:W-:Y:S01]  /*3d80*/  UMOV UR43, 0x40004040 ;  /* 0x40004040002b7882 */ /* 0x000fe20000000000 */
[----:B------:R-:W-:Y:S01]  /*3d90*/  UMOV UR41, 0x40004040 ;  /* 0x4000404000297882 */ /* 0x000fe20000000000 */
[----:B------:R2:W-:Y:S01]  /*3da0*/  UTCQMMA.2CTA gdesc[UR42], gdesc[UR44], tmem[UR10], tmem[UR26], idesc[UR27], UPT ;  /* 0x00ff1a2c2a0075ea */ /* 0x0005e2000ba0030a */
[----:B------:R-:W-:Y:S01]  /*3db0*/  UMOV UR39, 0x40004040 ;  /* 0x4000404000277882 */ /* 0x000fe20000000000 */
[----:B------:R-:W-:Y:S01]  /*3dc0*/  UMOV UR37, 0x40004040 ;  /* 0x4000404000257882 */ /* 0x000fe20000000000 */
[----:B------:R-:W-:Y:S01]  /*3dd0*/  UMOV UR35, 0x40004040 ;  /* 0x4000404000237882 */ /* 0x000fe20000000000 */
[----:B------:R2:W-:Y:S01]  /*3de0*/  UTCQMMA.2CTA gdesc[UR38], gdesc[UR40], tmem[UR10], tmem[UR24], idesc[UR25], UPT ;  /* 0x00ff1828260075ea */ /* 0x0005e2000ba0030a */
[----:B------:R2:W-:Y:S01]  /*3df0*/  UTCQMMA.2CTA gdesc[UR34], gdesc[UR36], tmem[UR10], tmem[UR22], idesc[UR23], UPT ;  /* 0x00ff1624220075ea */ /* 0x0005e2000ba0030a */
[----:B------:R2:W-:Y:S01]  /*3e00*/  UTCBAR.2CTA.MULTICAST [UR8], URZ, UR12 ;  /* 0x000000ff080073e9 */ /* 0x0005e2000820080c */
[----:B------:R-:W-:Y:S01]  /*3e10*/  UMOV UR46, UR18 ;  /* 0x00000012002e7c82 */ /* 0x000fe20008000000 */
[----:B------:R-:W-:Y:S05]  /*3e20*/  BRA.U UP0, `(.L_x_80) ;  /* 0xfffffffd00507547 */ /* 0x000fea000b83ffff */
.L_x_77:
[----:B------:R-:W-:Y:S01]  /*3e30*/  UIADD3 UR9, UPT, UPT, UR9, 0xe0, URZ ;  /* 0x000000e009097890 */ /* 0x000fe2000fffe0ff */
[----:B------:R-:W-:-:S08]  /*3e40*/  UMOV UR17, UR16 ;  /* 0x0000001000117c82 */ /* 0x000fd00008000000 */
[----:B------:R4:W-:Y:S01]  /*3e50*/  UTCBAR.2CTA.MULTICAST [UR9], URZ, UR11 ;  /* 0x000000ff090073e9 */ /* 0x0009e2000820080b */
[----:B------:R-:W-:Y:S02]  /*3e60*/  NOP ;  /* 0x0000000000007918 */ /* 0x000fe40000000000 */
.L_x_75:
[----:B------:R-:W-:Y:S01]  /*3e70*/  UIADD3 UR19, UPT, UPT, UR19, 0x1, URZ ;  /* 0x0000000113137890 */ /* 0x000fe2000fffe0ff */
[----:B------:R-:W-:-:S03]  /*3e80*/  ISETP.NE.AND P0, PT, R8, 0x2, PT ;  /* 0x000000020800780c */ /* 0x000fc60003f05270 */
[----:B------:R-:W-:Y:S01]  /*3e90*/  UISETP.NE.AND UP0, UPT, UR19, 0x4, UPT ;  /* 0x000000041300788c */ /* 0x000fe2000bf05270 */
[----:B-12---:R-:W-:Y:S02]  /*3ea0*/  SEL R0, RZ, 0x1, P0 ;  /* 0x00000001ff007807 */ /* 0x006fe40000000000 */
[----:B------:R-:W-:Y:S01]  /*3eb0*/  SEL R8, R8, RZ, P0 ;  /* 0x000000ff08087207 */ /* 0x000fe20000000000 */
[----:B------:R-:W-:Y:S01]  /*3ec0*/  USEL UR8, URZ, 0x1, UP0 ;  /* 0x00000001ff087887 */ /* 0x000fe20008000000 */
[----:B------:R-:W-:Y:S01]  /*3ed0*/  LOP3.LUT R3, R3, R0, RZ, 0x3c, !PT ;  /* 0x0000000003037212 */ /* 0x000fe200078e3cff */
[----:B------:R-:W-:-:S04]  /*3ee0*/  USEL UR19, UR19, URZ, UP0 ;  /* 0x000000ff13137287 */ /* 0x000fc80008000000 */
[----:B------:R-:W-:Y:S01]  /*3ef0*/  LOP3.LUT R9, R9, UR8, RZ, 0x3c, !PT ;  /* 0x0000000809097c12 */ /* 0x000fe2000f8e3cff */
[----:B------:R-:W-:Y:S07]  /*3f00*/  @P1 BRA `(.L_x_81) ;  /* 0xfffffff800881947 */ /* 0x000fee000383ffff */
[----:B------:R-:W1:Y:S01]  /*3f10*/  S2UR UR6, SR_CgaCtaId ;  /* 0x00000000000679c3 */ /* 0x000e620000008800 */
[----:B------:R-:W-:Y:S01]  /*3f20*/  ELECT P0, URZ, PT ;  /* 0x0000000000ff782f */ /* 0x000fe20003800000 */
[----:B------:R-:W-:Y:S01]  /*3f30*/  HFMA2 R0, -RZ, RZ, 0, 5.9604644775390625e-08 ;  /* 0x00000001ff007431 */ /* 0x000fe200000001ff */
[----:B------:R-:W-:-:S05]  /*3f40*/  UMOV UR8, 0x40 ;  /* 0x0000004000087882 */ /* 0x000fca0000000000 */
[----:B------:R-:W-:Y:S01]  /*3f50*/  UVIRTCOUNT.DEALLOC.SMPOOL 0x80 ;  /* 0x000000800000784c */ /* 0x000fe20000000000 */
[----:B------:R-:W-:Y:S02]  /*3f60*/  UISETP.NE.AND UP0, UPT, UR5, URZ, UPT ;  /* 0x000000ff0500728c */ /* 0x000fe4000bf05270 */
[----:B-1----:R-:W-:-:S09]  /*3f70*/  ULEA UR6, UR6, UR8, 0x18 ;  /* 0x0000000806067291 */ /* 0x002fd2000f8ec0ff */
[----:B------:R1:W-:Y:S01]  /*3f80*/  @P0 STS.U8 [UR6+0x1c], R0 ;  /* 0x00001c00ff000988 */ /* 0x0003e20008000006 */
[----:B------:R-:W-:Y:S05]  /*3f90*/  BRA.U UP0, `(.L_x_82) ;  /* 0x0000000100a07547 */ /* 0x000fea000b800000 */
[----:B------:R-:W-:Y:S01]  /*3fa0*/  UIADD3 UR5, UPT, UPT, UR7, 0x100, URZ ;  /* 0x0000010007057890 */ /* 0x000fe2000fffe0ff */
[----:B------:R-:W-:-:S03]  /*3fb0*/  SHF.L.U32 R3, R9, 0x1f, RZ ;  /* 0x0000001f09037819 */ /* 0x000fc600000006ff */
[----:B------:R-:W-:-:S09]  /*3fc0*/  ULEA UR8, UR19, UR5, 0x3 ;  /* 0x0000000513087291 */ /* 0x000fd2000f8e18ff */
[----:B------:R-:W2:Y:S02]  /*3fd0*/  SYNCS.PHASECHK.TRANS64.TRYWAIT P0, [UR8], R3 ;  /* 0x00000003ff0075a7 */ /* 0x000ea40008001108 */
[----:B--2---:R-:W-:Y:S05]  /*3fe0*/  @!P0 BRA `(.L_x_83) ;  /* 0x0000003c00708947 */ /* 0x004fea0003800000 */
.L_x_155:
[----:B----4-:R-:W-:-:S04]  /*3ff0*/  UIADD3 UR9, UPT, UPT, UR19, 0x1, URZ ;  /* 0x0000000113097890 */ /* 0x010fc8000fffe0ff */
        /* <DEDUP_REMOVED lines=8> */
.L_x_157:
        /* <DEDUP_REMOVED lines=9> */
.L_x_159:
[----:B------:R-:W-:-:S04]  /*4110*/  UIADD3 UR9, UPT, UPT, UR9, 0x1, URZ ;  /* 0x0000000109097890 */ /* 0x000fc8000fffe0ff */
[----:B------:R-:W-:-:S04]  /*4120*/  UISETP.NE.AND UP1, UPT, UR9, 0x4, UPT ;  /* 0x000000040900788c */ /* 0x000fc8000bf25270 */
[----:B------:R-:W-:Y:S02]  /*4130*/  USEL UR8, URZ, 0x1, UP1 ;  /* 0x00000001ff087887 */ /* 0x000fe40008800000 */
[----:B------:R-:W-:-:S04]  /*4140*/  USEL UR9, UR9, URZ, UP1 ;  /* 0x000000ff09097287 */ /* 0x000fc80008800000 */
[----:B------:R-:W-:Y:S01]  /*4150*/  ULEA UR9, UR9, UR5, 0x3 ;  /* 0x0000000509097291 */ /* 0x000fe2000f8e18ff */
[----:B-1----:R-:W-:-:S04]  /*4160*/  LOP3.LUT R3, R2, UR8, RZ, 0x3c, !PT ;  /* 0x0000000802037c12 */ /* 0x002fc8000f8e3cff */
[----:B------:R-:W-:Y:S01]  /*4170*/  SHF.L.U32 R3, R3, 0x1f, RZ ;  /* 0x0000001f03037819 */ /* 0x000fe200000006ff */
[----:B------:R-:W-:-:S04]  /*4180*/  IMAD.U32 R0, RZ, RZ, UR9 ;  /* 0x00000009ff007e24 */ /* 0x000fc8000f8e00ff */
[----:B------:R1:W2:Y:S03]  /*4190*/  SYNCS.PHASECHK.TRANS64.TRYWAIT P0, [R0+URZ], R3 ;  /* 0x00000003000075a7 */ /* 0x0002a600080011ff */
[----:B--2---:R-:W-:Y:S05]  /*41a0*/  @!P0 NANOSLEEP.SYNCS 0x989680 ;  /* 0x009896800000895d */ /* 0x004fea0003900000 */
[----:B------:R-:W2:Y:S02]  /*41b0*/  @!P0 SYNCS.PHASECHK.TRANS64 P0, [R0+URZ], R3 ;  /* 0x00000003000085a7 */ /* 0x000ea400080010ff */
[----:B--2---:R-:W-:Y:S05]  /*41c0*/  @P0 BRA `(.L_x_86) ;  /* 0x0000000000200947 */ /* 0x004fea0003800000 */
.L_x_87:
[----:B--2---:R2:W4:Y:S02]  /*41d0*/  SYNCS.PHASECHK.TRANS64.TRYWAIT P0, [R0+URZ], R3 ;  /* 0x00000003000075a7 */ /* 0x00452400080011ff */
[----:B----4-:R-:W-:Y:S05]  /*41e0*/  @!P0 NANOSLEEP.SYNCS 0x989680 ;  /* 0x009896800000895d */ /* 0x010fea0003900000 */
[----:B------:R-:W4:Y:S02]  /*41f0*/  @!P0 SYNCS.PHASECHK.TRANS64 P0, [R0+URZ], R3 ;  /* 0x00000003000085a7 */ /* 0x000f2400080010ff */
[----:B----4-:R-:W-:Y:S05]  /*4200*/  @!P0 BRA `(.L_x_87) ;  /* 0xfffffffc00f08947 */ /* 0x010fea000383ffff */
[----:B------:R-:W-:Y:S05]  /*4210*/  BRA `(.L_x_86) ;  /* 0x00000000000c7947 */ /* 0x000fea0003800000 */
.L_x_82:
[----:B------:R-:W-:-:S04]  /*4220*/  UIADD3 UR5, UPT, UPT, UR7, 0x140, URZ ;  /* 0x0000014007057890 */ /* 0x000fc8000fffe0ff */
[----:B------:R-:W-:-:S09]  /*4230*/  UPRMT UR5, UR4, 0x654, UR5 ;  /* 0x0000065404057896 */ /* 0x000fd20008000005 */
[----:B------:R-:W-:Y:S03]  /*4240*/  SYNCS.ARRIVE.TRANS64.RED.A1T0 RZ, [UR5], RZ ;  /* 0x000000ffffff79a7 */ /* 0x000fe60008100405 */
.L_x_86:
[----:B-12---:R-:W-:Y:S01]  /*4250*/  SHF.L.U32 R3, RZ, 0x1f, RZ ;  /* 0x0000001fff037819 */ /* 0x006fe200000006ff */
[----:B------:R-:W-:Y:S01]  /*4260*/  UIADD3 UR5, UPT, UPT, UR7, 0x140, URZ ;  /* 0x0000014007057890 */ /* 0x000fe2000fffe0ff */
[----:B------:R-:W-:Y:S02]  /*4270*/  PLOP3.LUT P0, PT, PT, PT, UP0, 0x80, 0x8 ;  /* 0x000000000008781c */ /* 0x000fe40003f0f008 */
[----:B------:R-:W1:Y:S02]  /*4280*/  SYNCS.PHASECHK.TRANS64.TRYWAIT P1, [UR7+0x140], R3 ;  /* 0x00014003ff0075a7 */ /* 0x000e640008021107 */
[----:B-1----:R-:W-:Y:S09]  /*4290*/  @!P1 BRA `(.L_x_88) ;  /* 0x0000003c000c9947 */ /* 0x002ff20003800000 */
.L_x_161:
[----:B------:R-:W-:Y:S01]  /*42a0*/  @!UP0 UPRMT UR5, UR4, 0x654, UR5 ;  /* 0x0000065404058896 */ /* 0x000fe20008000005 */
[----:B------:R-:W-:Y:S02]  /*42b0*/  UMOV UR8, 0xffff ;  /* 0x0000ffff00087882 */ /* 0x000fe40000000000 */
[----:B------:R-:W-:-:S06]  /*42c0*/  UMOV UR4, 0x1 ;  /* 0x0000000100047882 */ /* 0x000fcc0000000000 */
[----:B------:R-:W-:Y:S01]  /*42d0*/  @!P0 SYNCS.ARRIVE.TRANS64.RED.A1T0 RZ, [UR5], RZ ;  /* 0x000000ffffff89a7 */ /* 0x000fe20008100405 */
[----:B------:R-:W-:Y:S01]  /*42e0*/  NOP ;  /* 0x0000000000007918 */ /* 0x000fe20000000000 */
[----:B-1----:R-:W1:Y:S01]  /*42f0*/  LDS R0, [UR6+0x14] ;  /* 0x00001406ff007984 */ /* 0x002e620008000800 */
[----:B------:R-:W-:-:S04]  /*4300*/  ULOP3.LUT UR5, UR21, 0xffff, URZ, 0xc0, !UPT ;  /* 0x0000ffff15057892 */ /* 0x000fc8000f8ec0ff */
[----:B------:R-:W-:-:S04]  /*4310*/  USHF.R.U32.HI UR5, URZ, 0x5, UR5 ;  /* 0x00000005ff057899 */ /* 0x000fc80008011605 */
[----:B------:R-:W-:Y:S02]  /*4320*/  USHF.L.U32 UR8, UR8, UR5, URZ ;  /* 0x0000000508087299 */ /* 0x000fe400080006ff */
[----:B------:R-:W-:-:S04]  /*4330*/  USHF.L.U32 UR4, UR4, UR5, URZ ;  /* 0x0000000504047299 */ /* 0x000fc800080006ff */
[----:B-1----:R-:W-:-:S04]  /*4340*/  LOP3.LUT R0, R0, UR8, RZ, 0xc0, !PT ;  /* 0x0000000800007c12 */ /* 0x002fc8000f8ec0ff */
[----:B------:R-:W-:-:S13]  /*4350*/  ISETP.NE.AND P0, PT, R0, UR8, PT ;  /* 0x0000000800007c0c */ /* 0x000fda000bf05270 */
[----:B------:R-:W-:Y:S05]  /*4360*/  @P0 BRA `(.L_x_89) ;  /* 0x0000000000580947 */ /* 0x000fea0003800000 */
[----:B------:R-:W1:Y:S02]  /*4370*/  LDS R0, [UR6+0x18] ;  /* 0x00001806ff007984 */ /* 0x000e640008000800 */
[----:B-1----:R-:W-:-:S04]  /*4380*/  LOP3.LUT R0, R0, UR4, RZ, 0xc0, !PT ;  /* 0x0000000400007c12 */ /* 0x002fc8000f8ec0ff */
[----:B------:R-:W-:-:S13]  /*4390*/  ISETP.NE.AND P0, PT, R0, UR4, PT ;  /* 0x0000000400007c0c */ /* 0x000fda000bf05270 */
[----:B------:R-:W-:Y:S05]  /*43a0*/  @P0 BRA `(.L_x_90) ;  /* 0x00000000003c0947 */ /* 0x000fea0003800000 */
[----:B------:R-:W1:Y:S01]  /*43b0*/  S2R R2, SR_LANEID ;  /* 0x0000000000027919 */ /* 0x000e620000000000 */
[----:B------:R-:W-:Y:S01]  /*43c0*/  ULOP3.LUT UR8, URZ, UR8, URZ, 0x33, !UPT ;  /* 0x00000008ff087292 */ /* 0x000fe2000f8e33ff */
[----:B------:R-:W-:Y:S01]  /*43d0*/  LOP3.LUT R4, RZ, UR4, RZ, 0x33, !PT ;  /* 0x00000004ff047c12 */ /* 0x000fe2000f8e33ff */
[----:B------:R-:W-:Y:S02]  /*43e0*/  VOTEU.ANY UR7, UPT, PT ;  /* 0x0000000000077886 */ /* 0x000fe400038e0100 */
[----:B------:R-:W-:Y:S01]  /*43f0*/  UFLO.U32 UR7, UR7 ;  /* 0x00000007000772bd */ /* 0x000fe200080e0000 */
[----:B------:R-:W2:Y:S01]  /*4400*/  REDUX UR4, R4 ;  /* 0x00000000040473c4 */ /* 0x000ea20000000000 */
[----:B------:R-:W-:-:S06]  /*4410*/  IMAD.U32 R0, RZ, RZ, UR8 ;  /* 0x00000008ff007e24 */ /* 0x000fcc000f8e00ff */
[----:B------:R1:W-:Y:S01]  /*4420*/  UTCATOMSWS.AND URZ, UR8 ;  /* 0x0000000800ff79e3 */ /* 0x0003e20008000000 */
[----:B------:R-:W3:Y:S01]  /*4430*/  REDUX UR5, R0 ;  /* 0x00000000000573c4 */ /* 0x000ee20000000000 */
[----:B-1----:R-:W-:Y:S01]  /*4440*/  ISETP.EQ.U32.AND P0, PT, R2, UR7, PT ;  /* 0x0000000702007c0c */ /* 0x002fe2000bf02070 */
[----:B--2---:R-:W-:Y:S01]  /*4450*/  IMAD.U32 R2, RZ, RZ, UR4 ;  /* 0x00000004ff027e24 */ /* 0x004fe2000f8e00ff */
[----:B---3--:R-:W-:-:S11]  /*4460*/  MOV R3, UR5 ;  /* 0x0000000500037c02 */ /* 0x008fd60008000f00 */
[----:B------:R1:W-:Y:S04]  /*4470*/  @P0 ATOMS.AND RZ, [UR6+0x14], R3 ;  /* 0x00001403ffff098c */ /* 0x0003e8000a800006 */
[----:B------:R1:W-:Y:S01]  /*4480*/  @P0 ATOMS.AND RZ, [UR6+0x18], R2 ;  /* 0x00001802ffff098c */ /* 0x0003e2000a800006 */
[----:B------:R-:W-:Y:S05]  /*4490*/  BRA `(.L_x_91) ;  /* 0x0000000000147947 */ /* 0x000fea0003800000 */
.L_x_90:
[----:B------:R-:W-:Y:S02]  /*44a0*/  MOV R2, 0x44c0 ;  /* 0x000044c000027802 */ /* 0x000fe40000000f00 */
[----:B---345:R-:W-:Y:S05]  /*44b0*/  CALL.REL.NOINC `($__internal_0_$__cuda_sm10x_tcgen05_guardrail_trap_col_being_dealloced_not_returned_by_alloc) ;  /* 0x0000003c00207944 */ /* 0x038fea0003c00000 */
[----:B------:R-:W-:Y:S05]  /*44c0*/  BRA `(.L_x_91) ;  /* 0x0000000000087947 */ /* 0x000fea0003800000 */
.L_x_89:
[----:B------:R-:W-:Y:S02]  /*44d0*/  MOV R2, 0x44f0 ;  /* 0x000044f000027802 */ /* 0x000fe40000000f00 */
[----:B---345:R-:W-:Y:S05]  /*44e0*/  CALL.REL.NOINC `($__internal_2_$__cuda_sm10x_tcgen05_guardrail_trap_unallocated_columns_being_dealloced) ;  /* 0x0000003c002c7944 */ /* 0x038fea0003c00000 */
.L_x_91:
[----:B------:R-:W-:Y:S01]  /*44f0*/  NOP ;  /* 0x0000000000007918 */ /* 0x000fe20000000000 */
[----:B----4-:R-:W-:Y:S05]  /*4500*/  EXIT ;  /* 0x000000000000794d */ /* 0x010fea0003800000 */
.L_x_62:
[----:B------:R-:W-:-:S09]  /*4510*/  UISETP.NE.OR UP5, UPT, UR10, 0x3, !UP5 ;  /* 0x000000030a00788c */ /* 0x000fd2000efa5670 */
[----:B------:R-:W-:Y:S05]  /*4520*/  BRA.U UP5, `(.L_x_92) ;  /* 0x0000000905c87547 */ /* 0x000fea000b800000 */
[----:B------:R-:W1:Y:S01]  /*4530*/  LDC R0, c[0x0][0xb30] ;  /* 0x0002cc00ff007b82 */ /* 0x000e620000000800 */
[----:B------:R-:W2:Y:S01]  /*4540*/  LDCU.64 UR8, c[0x0][0x888] ;  /* 0x00011100ff0877ac */ /* 0x000ea20008000a00 */
[----:B------:R-:W-:Y:S01]  /*4550*/  IMAD.MOV.U32 R30, RZ, RZ, 0x1 ;  /* 0x00000001ff1e7424 */ /* 0x000fe200078e00ff */
[----:B------:R-:W-:Y:S01]  /*4560*/  CS2R R28, SRZ ;  /* 0x00000000001c7805 */ /* 0x000fe2000001ff00 */
[----:B------:R-:W-:Y:S01]  /*4570*/  IMAD.MOV.U32 R25, RZ, RZ, 0x2000 ;  /* 0x00002000ff197424 */ /* 0x000fe200078e00ff */
[----:B------:R-:W3:Y:S03]  /*4580*/  LDCU.64 UR4, c[0x0][0x890] ;  /* 0x00011200ff0477ac */ /* 0x000ee60008000a00 */
[----:B------:R-:W4:Y:S01]  /*4590*/  LDC R19, c[0x0][0x370] ;  /* 0x0000dc00ff137b82 */ /* 0x000f220000000800 */
[----:B------:R-:W-:Y:S01]  /*45a0*/  UMOV UR6, 0x400 ;  /* 0x0000040000067882 */ /* 0x000fe20000000000 */
[----:B------:R-:W-:-:S02]  /*45b0*/  UPLOP3.LUT UP1, UPT, UPT, UPT, UPT, 0x40, 0x4 ;  /* 0x000000000004789c */ /* 0x000fc40003f2e870 */
[----:B------:R-:W-:-:S04]  /*45c0*/  ULEA UR6, UR37, UR6, 0x18 ;  /* 0x0000000625067291 */ /* 0x000fc8000f8ec0ff */
[----:B------:R-:W4:Y:S01]  /*45d0*/  LDC R2, c[0x0][0xb0c] ;  /* 0x0002c300ff027b82 */ /* 0x000f220000000800 */
[----:B--2---:R-:W-:Y:S02]  /*45e0*/  UISETP.NE.U32.AND UP2, UPT, UR8, URZ, UPT ;  /* 0x000000ff0800728c */ /* 0x004fe4000bf45070 */
[----:B------:R-:W-:Y:S02]  /*45f0*/  UIADD3 UR8, UPT, UPT, UR6, 0xa0, URZ ;  /* 0x000000a006087890 */ /* 0x000fe4000fffe0ff */
[----:B---3--:R-:W-:-:S03]  /*4600*/  UISETP.NE.U32.AND UP3, UPT, UR4, URZ, UPT ;  /* 0x000000ff0400728c */ /* 0x008fc6000bf65070 */
[----:B------:R-:W2:Y:S01]  /*4610*/  LDC R18, c[0x0][0xb20] ;  /* 0x0002c800ff127b82 */ /* 0x000ea20000000800 */
[----:B-1----:R-:W-:Y:S01]  /*4620*/  ISETP.NE.AND P1, PT, R0, 0x1, PT ;  /* 0x000000010000780c */ /* 0x002fe20003f25270 */
[----:B------:R-:W-:Y:S02]  /*4630*/  UISETP.NE.AND.EX UP2, UPT, UR9, URZ, UPT, UP2 ;  /* 0x000000ff0900728c */ /* 0x000fe4000bf45320 */
[----:B------:R-:W-:Y:S02]  /*4640*/  UPRMT UR37, UR37, 0x654, UR8 ;  /* 0x0000065425257896 */ /* 0x000fe40008000008 */
[----:B------:R-:W-:Y:S02]  /*4650*/  UISETP.NE.AND.EX UP3, UPT, UR5, URZ, UPT, UP3 ;  /* 0x000000ff0500728c */ /* 0x000fe4000bf65330 */
[----:B------:R-:W1:Y:S08]  /*4660*/  LDC.64 R32, c[0x0][0x348] ;  /* 0x0000d200ff207b82 */ /* 0x000e700000000a00 */
[----:B------:R-:W3:Y:S08]  /*4670*/  LDC.64 R16, c[0x0][0xb10] ;  /* 0x0002c400ff107b82 */ /* 0x000ef00000000a00 */
[----:B------:R-:W1:Y:S08]  /*4680*/  LDC.64 R6, c[0x0][0xb18] ;  /* 0x0002c600ff067b82 */ /* 0x000e700000000a00 */
[----:B------:R-:W1:Y:S08]  /*4690*/  LDC.64 R4, c[0x0][0xb28] ;  /* 0x0002ca00ff047b82 */ /* 0x000e700000000a00 */
[----:B--2-4-:R-:W1:Y:S02]  /*46a0*/  LDC R24, c[0x0][0x374] ;  /* 0x0000dd00ff187b82 */ /* 0x014e640000000800 */
.L_x_100:
[C---:B------:R-:W-:Y:S02]  /*46b0*/  LEA R0, R29.reuse, UR6, 0x3 ;  /* 0x000000061d007c11 */ /* 0x040fe4000f8e18ff */
[----:B------:R-:W-:Y:S02]  /*46c0*/  SHF.L.U32 R3, R28, 0x1f, RZ ;  /* 0x0000001f1c037819 */ /* 0x000fe400000006ff */
[----:B------:R-:W-:Y:S02]  /*46d0*/  LEA R20, R29, UR6, 0x4 ;  /* 0x000000061d147c11 */ /* 0x000fe4000f8e20ff */
[----:B--2---:R-:W2:Y:S02]  /*46e0*/  SYNCS.PHASECHK.TRANS64.TRYWAIT P0, [R0+URZ+0xc0], R3 ;  /* 0x0000c003000075a7 */ /* 0x004ea400080011ff */
[----:B--2---:R-:W-:Y:S05]  /*46f0*/  @!P0 BRA `(.L_x_93) ;  /* 0x00000038000c8947 */ /* 0x004fea0003800000 */
.L_x_162:
[----:B------:R-:W-:Y:S01]  /*4700*/  ISETP.GE.AND P0, PT, R72, 0x1, PT ;  /* 0x000000014800780c */ /* 0x000fe20003f06270 */
[----:B------:R-:W4:Y:S01]  /*4710*/  LDS.128 R20, [R20+0x150] ;  /* 0x0001500014147984 */ /* 0x000f220000000c00 */
[----:B------:R-:W-:Y:S01]  /*4720*/  ISETP.NE.U32.AND P4, PT, RZ, UR4, PT ;  /* 0x00000004ff007c0c */ /* 0x000fe2000bf85070 */
[----:B--2---:R-:W-:Y:S01]  /*4730*/  VIADD R0, R0, 0xd0 ;  /* 0x000000d000007836 */ /* 0x004fe20000000000 */
[----:B------:R-:W-:Y:S02]  /*4740*/  SHF.L.U32 R26, R30, 0x1f, RZ ;  /* 0x0000001f1e1a7819 */ /* 0x000fe400000006ff */
[----:B------:R-:W-:Y:S02]  /*4750*/  ISETP.NE.AND.EX P4, PT, RZ, UR5, PT, P4 ;  /* 0x00000005ff007c0c */ /* 0x000fe4000bf85340 */
[----:B------:R-:W-:Y:S01]  /*4760*/  PRMT R0, RZ, 0x654, R0 ;  /* 0x00000654ff007816 */ /* 0x000fe20000000000 */
[----:B------:R-:W-:Y:S01]  /*4770*/  @!PT LDS RZ, [RZ] ;  /* 0x00000000fffff984 */ /* 0x000fe20000000800 */
[----:B------:R-:W-:Y:S01]  /*4780*/  @!PT LDS RZ, [RZ] ;  /* 0x00000000fffff984 */ /* 0x000fe20000000800 */
[----:B------:R-:W-:Y:S01]  /*4790*/  @!PT LDS RZ, [RZ] ;  /* 0x00000000fffff984 */ /* 0x000fe20000000800 */
[----:B------:R-:W-:Y:S01]  /*47a0*/  @!PT LDS RZ, [RZ] ;  /* 0x00000000fffff984 */ /* 0x000fe20000000800 */
[----:B------:R2:W-:Y:S06]  /*47b0*/  MEMBAR.ALL.CTA ;  /* 0x0000000000007992 */ /* 0x0005ec0000008000 */
[----:B--2---:R-:W2:Y:S02]  /*47c0*/  FENCE.VIEW.ASYNC.S ;  /* 0x00000000000073c6 */ /* 0x004ea40000000000 */
[----:B--2---:R2:W-:Y:S01]  /*47d0*/  SYNCS.ARRIVE.TRANS64.RED.A1T0 RZ, [R0+URZ], RZ ;  /* 0x000000ff00ff79a7 */ /* 0x0045e200081004ff */
[----:B----4-:R-:W-:Y:S11]  /*47e0*/  LOP3.LUT P3, RZ, R22, 0x1, RZ, 0xc0, !PT ;  /* 0x0000000116ff7812 */ /* 0x010ff6000786c0ff */
[----:B------:R-:W-:Y:S02]  /*47f0*/  @!UPT UIADD3 URZ, UPT, UPT, URZ, URZ, URZ ;  /* 0x000000fffffff290 */ /* 0x000fe4000fffe0ff */
[----:B------:R-:W-:Y:S02]  /*4800*/  @P3 MOV R13, R20 ;  /* 0x00000014000d3202 */ /* 0x000fe40000000f00 */
[----:B------:R-:W-:Y:S01]  /*4810*/  @P3 LOP3.LUT R8, R21, 0xffff, RZ, 0xc0, !PT ;  /* 0x0000ffff15083812 */ /* 0x000fe200078ec0ff */
[----:B--2---:R-:W-:Y:S06]  /*4820*/  @!P0 BRA `(.L_x_94) ;  /* 0x0000000000a48947 */ /* 0x004fec0003800000 */
[----:B-1----:R-:W-:Y:S01]  /*4830*/  IMAD.HI.U32 R31, R24, R7, RZ ;  /* 0x00000007181f7227 */ /* 0x002fe200078e00ff */
[----:B------:R-:W-:Y:S02]  /*4840*/  ISETP.NE.AND P0, PT, R6, 0x1, PT ;  /* 0x000000010600780c */ /* 0x000fe40003f05270 */
[----:B------:R-:W-:Y:S01]  /*4850*/  ISETP.NE.AND P2, PT, R72, 0x1, PT ;  /* 0x000000014800780c */ /* 0x000fe20003f45270 */
[----:B---3--:R-:W-:Y:S01]  /*4860*/  IMAD.HI.U32 R34, R19, R16, RZ ;  /* 0x0000001013227227 */ /* 0x008fe200078e00ff */
[----:B------:R-:W-:Y:S02]  /*4870*/  SHF.R.U32.HI R31, RZ, R18, R31 ;  /* 0x00000012ff1f7219 */ /* 0x000fe4000001161f */
[----:B------:R-:W-:Y:S01]  /*4880*/  ISETP.NE.AND P5, PT, R2, 0x1, PT ;  /* 0x000000010200780c */ /* 0x000fe20003fa5270 */
[----:B------:R-:W-:Y:S01]  /*4890*/  IMAD.HI.U32 R36, R13, R16, RZ ;  /* 0x000000100d247227 */ /* 0x000fe200078e00ff */
[----:B------:R-:W-:Y:S02]  /*48a0*/  SHF.R.U32.HI R34, RZ, R17, R34 ;  /* 0x00000011ff227219 */ /* 0x000fe40000011622 */
[----:B------:R-:W-:Y:S01]  /*48b0*/  SEL R3, R24, R31, !P0 ;  /* 0x0000001f18037207 */ /* 0x000fe20004000000 */
[C---:B------:R-:W-:Y:S01]  /*48c0*/  IMAD.HI.U32 R31, R8.reuse, R7, RZ ;  /* 0x00000007081f7227 */ /* 0x040fe200078e00ff */
[----:B------:R-:W-:Y:S02]  /*48d0*/  SEL R11, R19, R34, !P5 ;  /* 0x00000022130b7207 */ /* 0x000fe40006800000 */
[----:B------:R-:W-:Y:S01]  /*48e0*/  SHF.R.U32.HI R36, RZ, R17, R36 ;  /* 0x00000011ff247219 */ /* 0x000fe20000011624 */
[----:B------:R-:W-:Y:S01]  /*48f0*/  IMAD.HI.U32 R38, R3, R4, RZ ;  /* 0x0000000403267227 */ /* 0x000fe200078e00ff */
[----:B------:R-:W-:Y:S03]  /*4900*/  SHF.R.U32.HI R31, RZ, R18, R31 ;  /* 0x00000012ff1f7219 */ /* 0x000fe6000001161f */
[----:B------:R-:W-:Y:S01]  /*4910*/  IMAD.HI.U32 R34, R11, R4, RZ ;  /* 0x000000040b227227 */ /* 0x000fe200078e00ff */
[----:B------:R-:W-:Y:S02]  /*4920*/  @P2 SHF.R.U32.HI R3, RZ, R5, R38 ;  /* 0x00000005ff032219 */ /* 0x000fe40000011626 */
[----:B------:R-:W-:Y:S02]  /*4930*/  SEL R9, R8, R31, !P0 ;  /* 0x0000001f08097207 */ /* 0x000fe40004000000 */
[----:B------:R-:W-:Y:S01]  /*4940*/  @P2 SHF.R.U32.HI R11, RZ, R5, R34 ;  /* 0x00000005ff0b2219 */ /* 0x000fe20000011622 */
[C---:B------:R-:W-:Y:S01]  /*4950*/  IMAD R10, R72.reuse, R3, RZ ;  /* 0x00000003480a7224 */ /* 0x040fe200078e02ff */
[----:B------:R-:W-:Y:S01]  /*4960*/  SEL R3, R13, R36, !P5 ;  /* 0x000000240d037207 */ /* 0x000fe20006800000 */
[C---:B------:R-:W-:Y:S03]  /*4970*/  IMAD.HI.U32 R14, R9.reuse, R4, RZ ;  /* 0x00000004090e7227 */ /* 0x040fe600078e00ff */
[----:B------:R-:W-:Y:S01]  /*4980*/  ISETP.GE.AND P0, PT, R9, R10, PT ;  /* 0x0000000a0900720c */ /* 0x000fe20003f06270 */
[C---:B------:R-:W-:Y:S01]  /*4990*/  IMAD R12, R72.reuse, R11, RZ ;  /* 0x0000000b480c7224 */ /* 0x040fe200078e02ff */
[-C--:B------:R-:W-:Y:S04]  /*49a0*/  SHF.R.U32.HI R14, RZ, R5.reuse, R14 ;  /* 0x00000005ff0e7219 */ /* 0x080fe8000001160e */
[----:B------:R-:W-:Y:S02]  /*49b0*/  ISETP.GE.OR P0, PT, R3, R12, P0 ;  /* 0x0000000c0300720c */ /* 0x000fe40000706670 */
[----:B------:R-:W-:Y:S05]  /*49c0*/  SEL R15, R9, R14, !P2 ;  /* 0x0000000e090f7207 */ /* 0x000fea0005000000 */
[----:B------:R-:W-:Y:S04]  /*49d0*/  IMAD.MOV R14, RZ, RZ, -R15 ;  /* 0x000000ffff0e7224 */ /* 0x000fe800078e0a0f */
[----:B------:R-:W-:Y:S02]  /*49e0*/  IMAD R14, R72, R14, R9 ;  /* 0x0000000e480e7224 */ /* 0x000fe400078e0209 */
[C---:B------:R-:W-:Y:S05]  /*49f0*/  @!P0 IMAD.HI.U32 R10, R3.reuse, R4, RZ ;  /* 0x00000004030a8227 */ /* 0x040fea00078e00ff */
[----:B------:R-:W-:Y:S04]  /*4a00*/  @!P0 SHF.R.U32.HI R10, RZ, R5, R10 ;  /* 0x00000005ff0a8219 */ /* 0x000fe8000001160a */
[----:B------:R-:W-:Y:S01]  /*4a10*/  @!P0 SEL R0, R3, R10, !P2 ;  /* 0x0000000a03008207 */ /* 0x000fe20005000000 */
[----:B------:R-:W-:Y:S03]  /*4a20*/  IMAD.MOV R10, RZ, RZ, -R3 ;  /* 0x000000ffff0a7224 */ /* 0x000fe600078e0a03 */
[----:B------:R-:W-:Y:S01]  /*4a30*/  @!P0 IADD3 R15, PT, PT, R15, -R0, RZ ;  /* 0x800000000f0f8210 */ /* 0x000fe20007ffe0ff */
[----:B------:R-:W-:Y:S01]  /*4a40*/  @!P0 IMAD R0, R11, R14, R0 ;  /* 0x0000000e0b008224 */ /* 0x000fe200078e0200 */
[----:B------:R-:W-:Y:S01]  /*4a50*/  IADD3 R11, PT, PT, -R9, RZ, RZ ;  /* 0x000000ff090b7210 */ /* 0x000fe20007ffe1ff */
[----:B------:R-:W-:Y:S02]  /*4a60*/  IMAD R13, R2, R10, R13 ;  /* 0x0000000a020d7224 */ /* 0x000fe400078e020d */
[----:B------:R-:W-:Y:S02]  /*4a70*/  @!P0 IMAD R9, R15, R72, R3 ;  /* 0x000000480f098224 */ /* 0x000fe400078e0203 */
[----:B------:R-:W-:Y:S02]  /*4a80*/  @!P0 IMAD.MOV.U32 R3, RZ, RZ, R0 ;  /* 0x000000ffff038224 */ /* 0x000fe400078e0000 */
[----:B------:R-:W-:Y:S02]  /*4a90*/  IMAD R8, R6, R11, R8 ;  /* 0x0000000b06087224 */ /* 0x000fe400078e0208 */
[----:B------:R-:W-:Y:S02]  /*4aa0*/  IMAD R13, R3, R2, R13 ;  /* 0x00000002030d7224 */ /* 0x000fe400078e020d */
[----:B------:R-:W-:Y:S02]  /*4ab0*/  IMAD R8, R9, R6, R8 ;  /* 0x0000000609087224 */ /* 0x000fe400078e0208 */
.L_x_94:
[----:B------:R-:W-:Y:S05]  /*4ac0*/  BRA.U UP1, `(.L_x_95) ;  /* 0x0000000101107547 */ /* 0x000fea000b800000 */
[----:B------:R-:W-:Y:S04]  /*4ad0*/  MOV R0, UR7 ;  /* 0x0000000700007c02 */ /* 0x000fe80008000f00 */
[----:B------:R-:W-:Y:S04]  /*4ae0*/  SHF.L.U32 R3, R0, 0x1f, RZ ;  /* 0x0000001f00037819 */ /* 0x000fe800000006ff */
[----:B------:R-:W2:Y:S02]  /*4af0*/  SYNCS.PHASECHK.TRANS64.TRYWAIT P0, [UR6+0xb8], R3 ;  /* 0x0000b803ff0075a7 */ /* 0x000ea40008001106 */
[----:B--2---:R-:W-:Y:S05]  /*4b00*/  @!P0 BRA `(.L_x_96) ;  /* 0x00000034001c8947 */ /* 0x004fea0003800000 */
.L_x_95:
[----:B------:R-:W-:Y:S05]  /*4b10*/  BRA.U !UP3, `(.L_x_97) ;  /* 0x000000010b347547 */ /* 0x000fea000b800000 */
[----:B------:R-:W-:Y:S01]  /*4b20*/  UPLOP3.LUT UP0, UPT, UPT, UPT, UP2, 0x80, 0x8 ;  /* 0x000000000008789c */ /* 0x000fe20003f0f020 */
[----:B--2---:R-:W-:Y:S02]  /*4b30*/  HFMA2 R0, -RZ, RZ, 0, 5.9604644775390625e-08 ;  /* 0x00000001ff007431 */ /* 0x004fe400000001ff */
[----:B------:R-:W-:Y:S03]  /*4b40*/  IMAD.MOV.U32 R165, RZ, RZ, 0x1 ;  /* 0x00000001ffa57424 */ /* 0x000fe600078e00ff */
[----:B------:R-:W-:Y:S05]  /*4b50*/  PLOP3.LUT P0, PT, PT, PT, UP0, 0x80, 0x8 ;  /* 0x000000000008781c */ /* 0x000fea0003f0f008 */
[----:B------:R-:W2:Y:S01]  /*4b60*/  @UP0 LDCU.64 UR10, c[0x0][0x888] ;  /* 0x00011100ff0a07ac */ /* 0x000ea20008000a00 */
[----:B------:R-:W-:Y:S07]  /*4b70*/  @UP0 UIMAD UR8, UR36, UR4, URZ ;  /* 0x00000004240802a4 */ /* 0x000fee000f8e02ff */
[----:B------:R-:W-:Y:S01]  /*4b80*/  @!P0 PRMT R165, R0, 0x7610, R165 ;  /* 0x0000761000a58816 */ /* 0x000fe200000000a5 */
[----:B--2---:R-:W-:Y:S03]  /*4b90*/  @UP0 UIMAD.WIDE UR10, UR8, 0x4, UR10 ;  /* 0x00000004080a08a5 */ /* 0x004fe6000f8e020a */
[----:B------:R-:W2:Y:S03]  /*4ba0*/  @!UP0 LDCU UR8, c[0x0][0x880] ;  /* 0x00011000ff0887ac */ /* 0x000ea60008000800 */
[----:B------:R-:W-:Y:S01]  /*4bb0*/  IMAD.U32 R10, RZ, RZ, UR10 ;  /* 0x0000000aff0a7e24 */ /* 0x000fe2000f8e00ff */
[----:B------:R-:W-:Y:S05]  /*4bc0*/  MOV R11, UR11 ;  /* 0x0000000b000b7c02 */ /* 0x000fea0008000f00 */
[----:B-----5:R4:W5:Y:S02]  /*4bd0*/  @P0 LDG.E R81, desc[UR40][R10.64] ;  /* 0x000000280a510981 */ /* 0x020964000c1e1900 */
[----:B--2-4-:R-:W-:Y:S07]  /*4be0*/  @!P0 IMAD.U32 R81, RZ, RZ, UR8 ;  /* 0x00000008ff518e24 */ /* 0x014fee000f8e00ff */
.L_x_97:
[----:B-----5:R-:W-:Y:S01]  /*4bf0*/  @!P4 FSETP.EQ.AND P5, PT, R81, RZ, PT ;  /* 0x000000ff5100c20b */ /* 0x020fe20003fa2000 */
[----:B------:R-:W-:Y:S01]  /*4c00*/  @!UPT UIADD3 URZ, UPT, UPT, URZ, URZ, URZ ;  /* 0x000000fffffff290 */ /* 0x000fe2000fffe0ff */
[----:B------:R-:W-:Y:S11]  /*4c10*/  @!P4 BRA `(.L_x_98) ;  /* 0x000000000014c947 */ /* 0x000ff60003800000 */
[----:B------:R-:W-:Y:S02]  /*4c20*/  LOP3.LUT P0, RZ, R165, 0xff, RZ, 0xc0, !PT ;  /* 0x000000ffa5ff7812 */ /* 0x000fe4000780c0ff */
[----:B------:R-:W-:Y:S04]  /*4c30*/  PLOP3.LUT P5, PT, PT, PT, UP0, 0x80, 0x8 ;  /* 0x000000000008781c */ /* 0x000fe80003faf008 */
[----:B------:R-:W-:Y:S07]  /*4c40*/  PLOP3.LUT P5, PT, P5, PT, PT, 0x8, 0x80 ;  /* 0x000000000080781c */ /* 0x000fee0002fae170 */
[----:B------:R-:W-:Y:S11]  /*4c50*/  @P0 FSETP.EQ.AND P5, PT, R81, RZ, PT ;  /* 0x000000ff5100020b */ /* 0x000ff60003fa2000 */
[----:B------:R-:W-:Y:S02]  /*4c60*/  @!UPT UIADD3 URZ, UPT, UPT, URZ, URZ, URZ ;  /* 0x000000fffffff290 */ /* 0x000fe4000fffe0ff */
.L_x_98:
[----:B------:R-:W4:Y:S01]  /*4c70*/  SYNCS.PHASECHK.TRANS64.TRYWAIT P4, [UR6+0xa8], R26 ;  /* 0x0000a81aff0075a7 */ /* 0x000f220008081106 */
[----:B------:R-:W-:Y:S01]  /*4c80*/  @P3 SHF.R.U32.HI R27, RZ, 0x10, R21 ;  /* 0x00000010ff1b3819 */ /* 0x000fe20000011615 */
[----:B------:R-:W-:Y:S01]  /*4c90*/  VIADD R29, R29, 0x1 ;  /* 0x000000011d1d7836 */ /* 0x000fe20000000000 */
[----:B------:R-:W5:Y:S08]  /*4ca0*/  LDC.64 R14, c[0x0][0xb10] ;  /* 0x0002c400ff0e7b82 */ /* 0x000f700000000a00 */
[----:B------:R-:W1:Y:S08]  /*4cb0*/  LDC.64 R10, c[0x0][0xb18] ;  /* 0x0002c600ff0a7b82 */ /* 0x000e700000000a00 */
[----:B--2---:R-:W2:Y:S08]  /*4cc0*/  @!P1 LDC R0, c[0x0][0xb20] ;  /* 0x0002c800ff009b82 */ /* 0x004eb00000000800 */
[----:B------:R-:W3:Y:S01]  /*4cd0*/  @!P1 LDC R3, c[0x0][0xb0c] ;  /* 0x0002c300ff039b82 */ /* 0x000ee20000000800 */
[----:B-----5:R-:W-:Y:S05]  /*4ce0*/  @!P1 IMAD.HI.U32 R14, R13, R14, RZ ;  /* 0x0000000e0d0e9227 */ /* 0x020fea00078e00ff */
[----:B------:R-:W-:Y:S01]  /*4cf0*/  @!P1 SHF.R.U32.HI R14, RZ, R15, R14 ;  /* 0x0000000fff0e9219 */ /* 0x000fe2000001160e */
[----:B-1----:R-:W-:Y:S01]  /*4d00*/  @!P1 IMAD.HI.U32 R11, R8, R11, RZ ;  /* 0x0000000b080b9227 */ /* 0x002fe200078e00ff */
[----:B------:R-:W-:Y:S04]  /*4d10*/  @!P1 ISETP.NE.AND P0, PT, R10, 0x1, PT ;  /* 0x000000010a00980c */ /* 0x000fe80003f05270 */
[----:B--2---:R-:W-:Y:S02]  /*4d20*/  @!P1 SHF.R.U32.HI R9, RZ, R0, R11 ;  /* 0x00000000ff099219 */ /* 0x004fe4000001160b */
[----:B---3--:R-:W-:Y:S02]  /*4d30*/  @!P1 ISETP.NE.AND P2, PT, R3, 0x1, PT ;  /* 0x000000010300980c */ /* 0x008fe40003f45270 */
[----:B------:R-:W-:Y:S02]  /*4d40*/  @!P1 SEL R9, R8, R9, !P0 ;  /* 0x0000000908099207 */ /* 0x000fe40004000000 */
[----:B------:R-:W-:Y:S02]  /*4d50*/  ELECT P0, URZ, PT ;  /* 0x0000000000ff782f */ /* 0x000fe40003800000 */
[----:B------:R-:W-:Y:S05]  /*4d60*/  @!P1 SEL R14, R13, R14, !P2 ;  /* 0x0000000e0d0e9207 */ /* 0x000fea0005000000 */
[----:B------:R-:W-:Y:S02]  /*4d70*/  @!P1 IMAD.IADD R0, R9, 0x1, -R14 ;  /* 0x0000000109009824 */ /* 0x000fe400078e0a0e */
[----:B------:R-:W-:Y:S02]  /*4d80*/  @!P1 IMAD.IADD R9, R14, 0x1, -R9 ;  /* 0x000000010e099824 */ /* 0x000fe400078e0a09 */
[----:B------:R-:W-:Y:S02]  /*4d90*/  @!P1 IMAD R13, R0, R3, R13 ;  /* 0x00000003000d9224 */ /* 0x000fe400078e020d */
[----:B------:R-:W-:Y:S01]  /*4da0*/  @!P1 IMAD R8, R9, R10, R8 ;  /* 0x0000000a09089224 */ /* 0x000fe200078e0208 */
[----:B----4-:R-:W-:Y:S06]  /*4db0*/  @!P4 BRA `(.L_x_99) ;  /* 0x000000300088c947 */ /* 0x010fec0003800000 */
.L_x_165:
[----:B------:R-:W-:Y:S01]  /*4dc0*/  PLOP3.LUT P5, PT, P5, P0, PT, 0xf2, 0x2f ;  /* 0x00000000002f781c */ /* 0x000fe20002fa1e72 */
[----:B------:R-:W-:Y:S01]  /*4dd0*/  UMOV UR14, 0x0 ;  /* 0x00000000000e7882 */ /* 0x000fe20000000000 */
[----:B------:R-:W-:Y:S01]  /*4de0*/  LOP3.LUT R30, R30, 0x1, RZ, 0x3c, !PT ;  /* 0x000000011e1e7812 */ /* 0x000fe200078e3cff */
[----:B------:R-:W-:Y:S01]  /*4df0*/  UMOV UR15, 0x10000000 ;  /* 0x10000000000f7882 */ /* 0x000fe20000000000 */
[----:B------:R-:W-:Y:S01]  /*4e00*/  UMOV UR12, UR36 ;  /* 0x00000024000c7c82 */ /* 0x000fe20008000000 */
[----:B------:R-:W-:Y:S08]  /*4e10*/  @P3 R2UR UR36, R27 ;  /* 0x000000001b2432ca */ /* 0x000ff000000e0000 */
[----:B-1----:R-:W-:Y:S01]  /*4e20*/  @!P5 IADD3 R3, P0, PT, R32, 0x580, RZ ;  /* 0x000005802003d810 */ /* 0x002fe20007f1e0ff */
[----:B------:R-:W-:Y:S01]  /*4e30*/  @!P5 IMAD.SHL.U32 R164, R164, 0x40, RZ ;  /* 0x00000040a4a4d824 */ /* 0x000fe200078e00ff */
[----:B------:R-:W-:Y:S01]  /*4e40*/  VOTEU.ALL UP1, P5 ;  /* 0x0000000000ff7886 */ /* 0x000fe20002820000 */
[----:B------:R-:W-:Y:S01]  /*4e50*/  @!P5 IMAD.SHL.U32 R155, R155, 0x80, RZ ;  /* 0x000000809b9bd824 */ /* 0x000fe200078e00ff */
[----:B------:R-:W-:Y:S01]  /*4e60*/  @!P5 R2UR UR9, R3 ;  /* 0x000000000309d2ca */ /* 0x000fe200000e0000 */
[----:B------:R-:W-:Y:S01]  /*4e70*/  @!P5 IMAD.X R0, RZ, RZ, R33, P0 ;  /* 0x000000ffff00d224 */ /* 0x000fe200000e0621 */
[----:B------:R-:W-:Y:S01]  /*4e80*/  @!P5 R2UR UR10, R164 ;  /* 0x00000000a40ad2ca */ /* 0x000fe200000e0000 */
[----:B------:R-:W-:Y:S01]  /*4e90*/  IMAD.IADD R164, R8, 0x1, R143 ;  /* 0x0000000108a47824 */ /* 0x000fe200078e028f */
[----:B------:R-:W-:Y:S01]  /*4ea0*/  @!P5 R2UR UR11, R155 ;  /* 0x000000009b0bd2ca */ /* 0x000fe200000e0000 */
[----:B------:R-:W-:Y:S01]  /*4eb0*/  IMAD.IADD R155, R13, 0x1, R154 ;  /* 0x000000010d9b7824 */ /* 0x000fe200078e029a */
[----:B------:R-:W-:Y:S02]  /*4ec0*/  @!P5 R2UR UR8, R0 ;  /* 0x000000000008d2ca */ /* 0x000fe400000e0000 */
[C---:B------:R-:W-:Y:S04]  /*4ed0*/  ISETP.NE.AND P0, PT, R29.reuse, 0x2, PT ;  /* 0x000000021d00780c */ /* 0x040fe80003f05270 */
[----:B------:R-:W-:Y:S01]  /*4ee0*/  SEL R3, RZ, 0x1, P0 ;  /* 0x00000001ff037807 */ /* 0x000fe20000000000 */
[----:B------:R-:W-:Y:S01]  /*4ef0*/  IMAD.U32 R10, RZ, RZ, UR9 ;  /* 0x00000009ff0a7e24 */ /* 0x000fe2000f8e00ff */
[----:B------:R-:W-:Y:S01]  /*4f00*/  @!UP1 UIADD3 UR9, UPT, UPT, UR6, 0xa0, URZ ;  /* 0x000000a006099890 */ /* 0x000fe2000fffe0ff */
[----:B------:R-:W-:Y:S02]  /*4f10*/  SEL R29, R29, RZ, P0 ;  /* 0x000000ff1d1d7207 */ /* 0x000fe40000000000 */
[----:B------:R-:W-:Y:S02]  /*4f20*/  LOP3.LUT R28, R28, R3, RZ, 0x3c, !PT ;  /* 0x000000031c1c7212 */ /* 0x000fe400078e3cff */
[----:B------:R-:W-:Y:S01]  /*4f30*/  IMAD.U32 R11, RZ, RZ, UR8 ;  /* 0x00000008ff0b7e24 */ /* 0x000fe2000f8e00ff */
[----:B------:R-:W-:Y:S01]  /*4f40*/  @!P5 R2UR UR16, R10 ;  /* 0x000000000a10d2ca */ /* 0x000fe200000e0000 */
[----:B------:R-:W-:Y:S01]  /*4f50*/  @!UP1 UIADD3 UR8, UPT, UPT, UR6, 0x200, URZ ;  /* 0x0000020006089890 */ /* 0x000fe2000fffe0ff */
[----:B------:R-:W-:Y:S02]  /*4f60*/  VOTEU.ALL UP1, P5 ;  /* 0x0000000000ff7886 */ /* 0x000fe40002820000 */
[----:B------:R-:W-:Y:S11]  /*4f70*/  @!P5 R2UR UR17, R11 ;  /* 0x000000000b11d2ca */ /* 0x000ff600000e0000 */
[----:B------:R-:W-:Y:S02]  /*4f80*/  @!UPT UIADD3 URZ, UPT, UPT, URZ, URZ, URZ ;  /* 0x000000fffffff290 */ /* 0x000fe4000fffe0ff */
[----:B------:R2:W-:Y:S01]  /*4f90*/  @!UP1 UTMALDG.3D [UR8], [UR16], desc[UR14] ;  /* 0x00000e08100095b4 */ /* 0x0005e20008011000 */
[----:B------:R2:W-:Y:S01]  /*4fa0*/  @!P5 SYNCS.ARRIVE.TRANS64.RED.A0TR RZ, [UR6+0xa0], R25 ;  /* 0x0000a019ffffd9a7 */ /* 0x0005e20008300406 */
[----:B------:R-:W-:Y:S01]  /*4fb0*/  UPLOP3.LUT UP1, UPT, UPT, UPT, UPT, 0x80, 0x8 ;  /* 0x000000000008789c */ /* 0x000fe20003f2f070 */
[----:B------:R-:W-:Y:S01]  /*4fc0*/  SYNCS.ARRIVE.TRANS64.RED.A1T0 RZ, [UR37], RZ ;  /* 0x000000ffffff79a7 */ /* 0x000fe20008100425 */
[----:B------:R-:W-:Y:S09]  /*4fd0*/  @P3 BRA `(.L_x_100) ;  /* 0xfffffff400b43947 */ /* 0x000ff2000383ffff */
[----:B------:R-:W-:Y:S07]  /*4fe0*/  MOV R0, UR6 ;  /* 0x0000000600007c02 */ /* 0x000fee0008000f00 */
.L_x_101:
[----:B-1----:R-:W-:-:S04]  /*4ff0*/  SHF.L.U32 R3, R30, 0x1f, RZ ;  /* 0x0000001f1e037819 */ /* 0x002fc800000006ff */
[----:B------:R1:W3:Y:S03]  /*5000*/  SYNCS.PHASECHK.TRANS64.TRYWAIT P0, [R0+URZ+0xa8], R3 ;  /* 0x0000a803000075a7 */ /* 0x0002e600080011ff */
[----:B---3--:R-:W-:Y:S05]  /*5010*/  @!P0 NANOSLEEP.SYNCS 0x989680 ;  /* 0x009896800000895d */ /* 0x008fea0003900000 */
[----:B------:R-:W3:Y:S02]  /*5020*/  @!P0 SYNCS.PHASECHK.TRANS64 P0, [R0+URZ+0xa8], R3 ;  /* 0x0000a803000085a7 */ /* 0x000ee400080010ff */
[----:B--23--:R-:W-:Y:S05]  /*5030*/  @P0 EXIT ;  /* 0x000000000000094d */ /* 0x00cfea0003800000 */
[----:B------:R-:W-:Y:S05]  /*5040*/  BRA `(.L_x_101) ;  /* 0xfffffffc00e87947 */ /* 0x000fea000383ffff */
.L_x_92:
[----:B------:R-:W-:-:S06]  /*5050*/  UISETP.GE.AND UP1, UPT, UR10, 0x4, UPT ;  /* 0x000000040a00788c */ /* 0x000fcc000bf26270 */
[----:B------:R-:W-:-:S13]  /*5060*/  PLOP3.LUT P0, PT, PT, PT, UP1, 0x80, 0x8 ;  /* 0x000000000008781c */ /* 0x000fda0003f0f018 */
[----:B------:R-:W-:Y:S05]  /*5070*/  @!P0 EXIT ;  /* 0x000000000000894d */ /* 0x000fea0003800000 */
[----:B------:R-:W-:Y:S01]  /*5080*/  BAR.SYNC.DEFER_BLOCKING 0x6, 0xa0 ;  /* 0x0182800000007b1d */ /* 0x000fe20000010000 */
[C---:B------:R-:W-:Y:S02]  /*5090*/  IMAD.SHL.U32 R3, R166.reuse, 0x40, RZ ;  /* 0x00000040a6037824 */ /* 0x040fe400078e00ff */
[----:B------:R-:W-:Y:S02]  /*50a0*/  HFMA2 R76, -RZ, RZ, 0, 0 ;  /* 0x00000000ff4c7431 */ /* 0x000fe400000001ff */
[C---:B------:R-:W-:Y:S01]  /*50b0*/  IMAD.SHL.U32 R168, R166.reuse, 0x8, RZ ;  /* 0x00000008a6a87824 */ /* 0x040fe200078e00ff */
[----:B------:R-:W-:Y:S01]  /*50c0*/  CS2R R174, SRZ ;  /* 0x0000000000ae7805 */ /* 0x000fe2000001ff00 */
[----:B------:R-:W-:Y:S01]  /*50d0*/  IMAD.U32 R79, R166, 0x10000, RZ ;  /* 0x00010000a64f7824 */ /* 0x000fe200078e00ff */
[----:B------:R-:W-:Y:S01]  /*50e0*/  UMOV UR43, 0x400 ;  /* 0x00000400002b7882 */ /* 0x000fe20000000000 */
[----:B------:R-:W-:Y:S01]  /*50f0*/  LOP3.LUT R5, R3, 0x180, RZ, 0xc0, !PT ;  /* 0x0000018003057812 */ /* 0x000fe200078ec0ff */
[----:B------:R-:W-:Y:S01]  /*5100*/  ULEA UR43, UR37, UR43, 0x18 ;  /* 0x0000002b252b7291 */ /* 0x000fe2000f8ec0ff */
[----:B------:R-:W1:Y:S01]  /*5110*/  LDC R167, c[0x0][0x370] ;  /* 0x0000dc00ffa77b82 */ /* 0x000e620000000800 */
[----:B------:R-:W-:Y:S01]  /*5120*/  LOP3.LUT R79, R79, 0x600000, RZ, 0xc0, !PT ;  /* 0x006000004f4f7812 */ /* 0x000fe200078ec0ff */
[----:B------:R-:W-:Y:S01]  /*5130*/  IMAD.MOV.U32 R182, RZ, RZ, RZ ;  /* 0x000000ffffb67224 */ /* 0x000fe200078e00ff */
[----:B------:R-:W-:Y:S01]  /*5140*/  LOP3.LUT R168, R5, 0x30, R168, 0xf8, !PT ;  /* 0x0000003005a87812 */ /* 0x000fe200078ef8a8 */
[----:B------:R-:W-:Y:S01]  /*5150*/  UIADD3 UR4, UPT, UPT, UR43, 0x2200, URZ ;  /* 0x000022002b047890 */ /* 0x000fe2000fffe0ff */
[----:B------:R-:W-:Y:S01]  /*5160*/  IMAD.MOV.U32 R173, RZ, RZ, RZ ;  /* 0x000000ffffad7224 */ /* 0x000fe200078e00ff */
[----:B------:R-:W2:Y:S01]  /*5170*/  LDCU.64 UR46, c[0x0][0x348] ;  /* 0x00006900ff2e77ac */ /* 0x000ea20008000a00 */
[----:B------:R-:W-:Y:S01]  /*5180*/  LOP3.LUT R168, R168, 0x1e40, R3, 0xf8, !PT ;  /* 0x00001e40a8a87812 */ /* 0x000fe200078ef803 */
[----:B------:R-:W3:Y:S01]  /*5190*/  LDC R74, c[0x0][0xb0c] ;  /* 0x0002c300ff4a7b82 */ /* 0x000ee20000000800 */
[----:B------:R-:W-:Y:S01]  /*51a0*/  IMAD.SHL.U32 R3, R166, 0x10, RZ ;  /* 0x00000010a6037824 */ /* 0x000fe200078e00ff */
[----:B------:R-:W-:Y:S01]  /*51b0*/  MOV R179, UR4 ;  /* 0x0000000400b37c02 */ /* 0x000fe20008000f00 */
[----:B------:R-:W4:Y:S03]  /*51c0*/  LDCU.64 UR38, c[0x0][0x888] ;  /* 0x00011100ff2677ac */ /* 0x000f260008000a00 */
[C---:B------:R-:W-:Y:S01]  /*51d0*/  LOP3.LUT R5, R3.reuse, 0x20, RZ, 0xc0, !PT ;  /* 0x0000002003057812 */ /* 0x040fe200078ec0ff */
[----:B------:R-:W2:Y:S01]  /*51e0*/  LDS R0, [UR43+0x170] ;  /* 0x0001702bff007984 */ /* 0x000ea20008000800 */
[----:B------:R-:W1:Y:S01]  /*51f0*/  LDC R170, c[0x0][0xb20] ;  /* 0x0002c800ffaa7b82 */ /* 0x000e620000000800 */
[----:B------:R-:W-:Y:S01]  /*5200*/  LOP3.LUT R3, R3, 0x40, RZ, 0xc0, !PT ;  /* 0x0000004003037812 */ /* 0x000fe200078ec0ff */
[----:B------:R-:W-:-:S06]  /*5210*/  UIADD3 UR42, UPT, UPT, UR43, 0x200, URZ ;  /* 0x000002002b2a7890 */ /* 0x000fcc000fffe0ff */
[----:B------:R-:W1:Y:S08]  /*5220*/  LDC R73, c[0x0][0xb30] ;  /* 0x0002cc00ff497b82 */ /* 0x000e700000000800 */
[----:B------:R-:W1:Y:S08]  /*5230*/  LDC.64 R152, c[0x0][0xb10] ;  /* 0x0002c400ff987b82 */ /* 0x000e700000000a00 */
[----:B------:R-:W1:Y:S08]  /*5240*/  LDC.64 R70, c[0x0][0xb18] ;  /* 0x0002c600ff467b82 */ /* 0x000e700000000a00 */
[----:B------:R-:W1:Y:S01]  /*5250*/  LDC.64 R148, c[0x0][0x888] ;  /* 0x00022200ff947b82 */ /* 0x000e620000000a00 */
[----:B--2---:R-:W-:-:S07]  /*5260*/  IMAD.IADD R79, R0, 0x1, R79 ;  /* 0x00000001004f7824 */ /* 0x004fce00078e024f */
[----:B------:R-:W2:Y:S01]  /*5270*/  LDC.64 R68, c[0x0][0xb28] ;  /* 0x0002ca00ff447b82 */ /* 0x000ea20000000a00 */
[----:B------:R-:W-:-:S05]  /*5280*/  VIADD R0, R168, UR43 ;  /* 0x0000002ba8007c36 */ /* 0x000fca0008000000 */
[--C-:B------:R-:W-:Y:S02]  /*5290*/  IADD3 R178, PT, PT, -R5, 0x200, R0.reuse ;  /* 0x0000020005b27810 */ /* 0x100fe40007ffe100 */
[----:B------:R-:W1:Y:S01]  /*52a0*/  LDC.64 R150, c[0x0][0x890] ;  /* 0x00022400ff967b82 */ /* 0x000e620000000a00 */
[----:B------:R-:W-:Y:S02]  /*52b0*/  IADD3 R177, PT, PT, -R3, 0x200, R0 ;  /* 0x0000020003b17810 */ /* 0x000fe40007ffe100 */
[----:B------:R-:W-:-:S05]  /*52c0*/  IMAD.IADD R176, R178, 0x1, -R3 ;  /* 0x00000001b2b07824 */ /* 0x000fca00078e0a03 */
[----:B------:R-:W1:Y:S08]  /*52d0*/  LDC.64 R146, c[0x0][0x8b0] ;  /* 0x00022c00ff927b82 */ /* 0x000e700000000a00 */
[----:B------:R-:W1:Y:S08]  /*52e0*/  LDC.64 R144, c[0x0][0x8a8] ;  /* 0x00022a00ff907b82 */ /* 0x000e700000000a00 */
[----:B---34-:R-:W1:Y:S02]  /*52f0*/  LDC R172, c[0x0][0x374] ;  /* 0x0000dd00ffac7b82 */ /* 0x018e640000000800 */
.L_x_119:
[----:B------:R-:W-:Y:S02]  /*5300*/  LEA R0, R182, UR43, 0x3 ;  /* 0x0000002bb6007c11 */ /* 0x000fe4000f8e18ff */
[----:B------:R-:W-:Y:S02]  /*5310*/  SHF.L.U32 R3, R174, 0x1f, RZ ;  /* 0x0000001fae037819 */ /* 0x000fe400000006ff */
[----:B------:R-:W-:Y:S02]  /*5320*/  LEA R16, R182, UR43, 0x4 ;  /* 0x0000002bb6107c11 */ /* 0x000fe4000f8e20ff */
[----:B------:R-:W3:Y:S02]  /*5330*/  SYNCS.PHASECHK.TRANS64.TRYWAIT P0, [R0+URZ+0xc0], R3 ;  /* 0x0000c003000075a7 */ /* 0x000ee400080011ff */
[----:B-123--:R-:W-:Y:S05]  /*5340*/  @!P0 BRA `(.L_x_102) ;  /* 0x0000002c003c8947 */ /* 0x00efea0003800000 */
.L_x_166:
[----:B------:R-:W4:Y:S01]  /*5350*/  LDC.64 R12, c[0x0][0xb10] ;  /* 0x0002c400ff0c7b82 */ /* 0x000f220000000a00 */
[----:B------:R-:W2:Y:S01]  /*5360*/  LDS.128 R16, [R16+0x150] ;  /* 0x0001500010107984 */ /* 0x000ea20000000c00 */
[----:B-1----:R-:W-:Y:S01]  /*5370*/  ISETP.NE.AND P1, PT, R73, 0x1, PT ;  /* 0x000000014900780c */ /* 0x002fe20003f25270 */
[----:B---3--:R-:W-:Y:S01]  /*5380*/  VIADD R0, R0, 0xd0 ;  /* 0x000000d000007836 */ /* 0x008fe20000000000 */
[----:B------:R-:W-:Y:S04]  /*5390*/  ISETP.GE.AND P0, PT, R72, 0x1, PT ;  /* 0x000000014800780c */ /* 0x000fe80003f06270 */
[----:B------:R-:W1:Y:S01]  /*53a0*/  LDC.64 R10, c[0x0][0xb18] ;  /* 0x0002c600ff0a7b82 */ /* 0x000e620000000a00 */
[----:B------:R-:W-:Y:S01]  /*53b0*/  PRMT R0, RZ, 0x654, R0 ;  /* 0x00000654ff007816 */ /* 0x000fe20000000000 */
[----:B------:R-:W-:Y:S01]  /*53c0*/  @!PT LDS RZ, [RZ] ;  /* 0x00000000fffff984 */ /* 0x000fe20000000800 */
[----:B------:R-:W-:Y:S01]  /*53d0*/  @!PT LDS RZ, [RZ] ;  /* 0x00000000fffff984 */ /* 0x000fe20000000800 */
[----:B------:R-:W-:Y:S01]  /*53e0*/  @!PT LDS RZ, [RZ] ;  /* 0x00000000fffff984 */ /* 0x000fe20000000800 */
[----:B------:R-:W-:Y:S01]  /*53f0*/  @!PT LDS RZ, [RZ] ;  /* 0x00000000fffff984 */ /* 0x000fe20000000800 */
[----:B------:R3:W-:Y:S06]  /*5400*/  MEMBAR.ALL.CTA ;  /* 0x0000000000007992 */ /* 0x0007ec0000008000 */
[----:B---3--:R-:W3:Y:S01]  /*5410*/  FENCE.VIEW.ASYNC.S ;  /* 0x00000000000073c6 */ /* 0x008ee20000000000 */
[----:B------:R-:W1:Y:S08]  /*5420*/  @!P1 LDC R14, c[0x0][0xb20] ;  /* 0x0002c800ff0e9b82 */ /* 0x000e700000000800 */
[----:B------:R-:W1:Y:S01]  /*5430*/  @!P1 LDC R9, c[0x0][0xb0c] ;  /* 0x0002c300ff099b82 */ /* 0x000e620000000800 */
[----:B---3--:R3:W-:Y:S01]  /*5440*/  SYNCS.ARRIVE.TRANS64.RED.A1T0 RZ, [R0+URZ], RZ ;  /* 0x000000ff00ff79a7 */ /* 0x0087e200081004ff */
[----:B--2---:R-:W-:Y:S04]  /*5450*/  LOP3.LUT P4, RZ, R18, 0x1, RZ, 0xc0, !PT ;  /* 0x0000000112ff7812 */ /* 0x004fe8000788c0ff */
[----:B------:R-:W-:Y:S09]  /*5460*/  P2R R180, PR, RZ, 0x10 ;  /* 0x00000010ffb47803 */ /* 0x000ff20000000000 */
[----:B------:R-:W-:Y:S02]  /*5470*/  @P4 MOV R77, R16 ;  /* 0x00000010004d4202 */ /* 0x000fe40000000f00 */
[----:B------:R-:W-:Y:S01]  /*5480*/  @P4 LOP3.LUT R75, R17, 0xffff, RZ, 0xc0, !PT ;  /* 0x0000ffff114b4812 */ /* 0x000fe200078ec0ff */
[----:B---34-:R-:W-:Y:S06]  /*5490*/  @!P0 BRA `(.L_x_103) ;  /* 0x0000000000a48947 */ /* 0x018fec0003800000 */
[----:B------:R-:W-:Y:S01]  /*54a0*/  IMAD.HI.U32 R21, R172, R71, RZ ;  /* 0x00000047ac157227 */ /* 0x000fe200078e00ff */
[----:B------:R-:W-:Y:S02]  /*54b0*/  ISETP.NE.AND P0, PT, R70, 0x1, PT ;  /* 0x000000014600780c */ /* 0x000fe40003f05270 */
[----:B------:R-:W-:Y:S01]  /*54c0*/  ISETP.NE.AND P2, PT, R72, 0x1, PT ;  /* 0x000000014800780c */ /* 0x000fe20003f45270 */
[----:B------:R-:W-:Y:S01]  /*54d0*/  IMAD.HI.U32 R20, R167, R152, RZ ;  /* 0x00000098a7147227 */ /* 0x000fe200078e00ff */
[----:B------:R-:W-:Y:S02]  /*54e0*/  SHF.R.U32.HI R21, RZ, R170, R21 ;  /* 0x000000aaff157219 */ /* 0x000fe40000011615 */
[----:B------:R-:W-:Y:S01]  /*54f0*/  ISETP.NE.AND P3, PT, R74, 0x1, PT ;  /* 0x000000014a00780c */ /* 0x000fe20003f65270 */
[----:B------:R-:W-:Y:S01]  /*5500*/  IMAD.HI.U32 R24, R77, R152, RZ ;  /* 0x000000984d187227 */ /* 0x000fe200078e00ff */
[----:B------:R-:W-:Y:S02]  /*5510*/  SHF.R.U32.HI R20, RZ, R153, R20 ;  /* 0x00000099ff147219 */ /* 0x000fe40000011614 */
[----:B------:R-:W-:Y:S01]  /*5520*/  SEL R3, R172, R21, !P0 ;  /* 0x00000015ac037207 */ /* 0x000fe20004000000 */
[----:B------:R-:W-:Y:S01]  /*5530*/  IMAD.HI.U32 R21, R75, R71, RZ ;  /* 0x000000474b157227 */ /* 0x000fe200078e00ff */
[----:B------:R-:W-:Y:S02]  /*5540*/  SEL R7, R167, R20, !P3 ;  /* 0x00000014a7077207 */ /* 0x000fe40005800000 */
[----:B------:R-:W-:Y:S01]  /*5550*/  SHF.R.U32.HI R24, RZ, R153, R24 ;  /* 0x00000099ff187219 */ /* 0x000fe20000011618 */
[-C--:B------:R-:W-:Y:S04]  /*5560*/  IMAD.HI.U32 R20, R3, R68.reuse, RZ ;  /* 0x0000004403147227 */ /* 0x080fe800078e00ff */
[----:B------:R-:W-:Y:S01]  /*5570*/  IMAD.HI.U32 R22, R7, R68, RZ ;  /* 0x0000004407167227 */ /* 0x000fe200078e00ff */
[-C--:B------:R-:W-:Y:S02]  /*5580*/  @P2 SHF.R.U32.HI R3, RZ, R69.reuse, R20 ;  /* 0x00000045ff032219 */ /* 0x080fe40000011614 */
[----:B------:R-:W-:Y:S02]  /*5590*/  SHF.R.U32.HI R20, RZ, R170, R21 ;  /* 0x000000aaff147219 */ /* 0x000fe40000011615 */
[----:B------:R-:W-:Y:S01]  /*55a0*/  @P2 SHF.R.U32.HI R7, RZ, R69, R22 ;  /* 0x00000045ff072219 */ /* 0x000fe20000011616 */
[C---:B------:R-:W-:Y:S01]  /*55b0*/  IMAD R2, R72.reuse, R3, RZ ;  /* 0x0000000348027224 */ /* 0x040fe200078e02ff */
[----:B------:R-:W-:Y:S02]  /*55c0*/  SEL R5, R75, R20, !P0 ;  /* 0x000000144b057207 */ /* 0x000fe40004000000 */
[----:B------:R-:W-:Y:S01]  /*55d0*/  SEL R3, R77, R24, !P3 ;  /* 0x000000184d037207 */ /* 0x000fe20005800000 */
[----:B------:R-:W-:Y:S01]  /*55e0*/  IMAD R4, R72, R7, RZ ;  /* 0x0000000748047224 */ /* 0x000fe200078e02ff */
[C---:B------:R-:W-:Y:S01]  /*55f0*/  ISETP.GE.AND P0, PT, R5.reuse, R2, PT ;  /* 0x000000020500720c */ /* 0x040fe20003f06270 */
[----:B------:R-:W-:Y:S03]  /*5600*/  IMAD.HI.U32 R6, R5, R68, RZ ;  /* 0x0000004405067227 */ /* 0x000fe600078e00ff */
[----:B------:R-:W-:Y:S01]  /*5610*/  ISETP.GE.OR P0, PT, R3, R4, P0 ;  /* 0x000000040300720c */ /* 0x000fe20000706670 */
[----:B------:R-:W-:Y:S01]  /*5620*/  IMAD.MOV R4, RZ, RZ, -R3 ;  /* 0x000000ffff047224 */ /* 0x000fe200078e0a03 */
[-C--:B------:R-:W-:Y:S03]  /*5630*/  SHF.R.U32.HI R6, RZ, R69.reuse, R6 ;  /* 0x00000045ff067219 */ /* 0x080fe60000011606 */
[----:B------:R-:W-:Y:S01]  /*5640*/  IMAD R77, R74, R4, R77 ;  /* 0x000000044a4d7224 */ /* 0x000fe200078e024d */
[----:B------:R-:W-:Y:S05]  /*5650*/  SEL R15, R5, R6, !P2 ;  /* 0x00000006050f7207 */ /* 0x000fea0005000000 */
[----:B------:R-:W-:Y:S02]  /*5660*/  IMAD.MOV R6, RZ, RZ, -R15 ;  /* 0x000000ffff067224 */ /* 0x000fe400078e0a0f */
[C---:B------:R-:W-:Y:S04]  /*5670*/  @!P0 IMAD.HI.U32 R2, R3.reuse, R68, RZ ;  /* 0x0000004403028227 */ /* 0x040fe800078e00ff */
[----:B------:R-:W-:Y:S01]  /*5680*/  IMAD R6, R72, R6, R5 ;  /* 0x0000000648067224 */ /* 0x000fe200078e0205 */
[----:B------:R-:W-:Y:S04]  /*5690*/  @!P0 SHF.R.U32.HI R2, RZ, R69, R2 ;  /* 0x00000045ff028219 */ /* 0x000fe80000011602 */
[----:B------:R-:W-:Y:S02]  /*56a0*/  @!P0 SEL R0, R3, R2, !P2 ;  /* 0x0000000203008207 */ /* 0x000fe40005000000 */
[----:B------:R-:W-:Y:S02]  /*56b0*/  IADD3 R2, PT, PT, -R5, RZ, RZ ;  /* 0x000000ff05027210 */ /* 0x000fe40007ffe1ff */
[----:B------:R-:W-:Y:S01]  /*56c0*/  @!P0 IADD3 R8, PT, PT, R15, -R0, RZ ;  /* 0x800000000f088210 */ /* 0x000fe20007ffe0ff */
[----:B------:R-:W-:Y:S02]  /*56d0*/  @!P0 IMAD R0, R7, R6, R0 ;  /* 0x0000000607008224 */ /* 0x000fe400078e0200 */
[----:B------:R-:W-:Y:S02]  /*56e0*/  IMAD R75, R70, R2, R75 ;  /* 0x00000002464b7224 */ /* 0x000fe400078e024b */
[----:B------:R-:W-:Y:S02]  /*56f0*/  @!P0 IMAD R5, R8, R72, R3 ;  /* 0x0000004808058224 */ /* 0x000fe400078e0203 */
[----:B------:R-:W-:Y:S04]  /*5700*/  @!P0 IMAD.MOV.U32 R3, RZ, RZ, R0 ;  /* 0x000000ffff038224 */ /* 0x000fe800078e0000 */
[----:B------:R-:W-:Y:S02]  /*5710*/  IMAD R77, R3, R74, R77 ;  /* 0x0000004a034d7224 */ /* 0x000fe400078e024d */
[----:B------:R-:W-:Y:S07]  /*5720*/  IMAD R75, R5, R70, R75 ;  /* 0x00000046054b7224 */ /* 0x000fee00078e024b */
.L_x_103:
[----:B------:R-:W-:Y:S01]  /*5730*/  @!P1 IMAD.HI.U32 R0, R77, R12, RZ ;  /* 0x0000000c4d009227 */ /* 0x000fe200078e00ff */
[----:B-1----:R-:W-:Y:S01]  /*5740*/  @!P1 ISETP.NE.AND P0, PT, R10, 0x1, PT ;  /* 0x000000010a00980c */ /* 0x002fe20003f05270 */
[----:B------:R-:W-:Y:S01]  /*5750*/  ULOP3.LUT UP0, URZ, UR42, 0x1b0, URZ, 0xc0, !UPT ;  /* 0x000001b02aff7892 */ /* 0x000fe2000f80c0ff */
[----:B------:R-:W-:Y:S01]  /*5760*/  @!P1 ISETP.NE.AND P2, PT, R9, 0x1, PT ;  /* 0x000000010900980c */ /* 0x000fe20003f45270 */
[----:B------:R-:W-:Y:S01]  /*5770*/  @!P1 IMAD.HI.U32 R3, R75, R11, RZ ;  /* 0x0000000b4b039227 */ /* 0x000fe200078e00ff */
[----:B------:R-:W-:Y:S02]  /*5780*/  @!P1 SHF.R.U32.HI R0, RZ, R13, R0 ;  /* 0x0000000dff009219 */ /* 0x000fe40000011600 */
[----:B------:R-:W-:Y:S01]  /*5790*/  @P4 SHF.R.U32.HI R171, RZ, 0x10, R17 ;  /* 0x00000010ffab4819 */ /* 0x000fe20000011611 */
[----:B------:R-:W-:Y:S01]  /*57a0*/  VIADD R182, R182, 0x1 ;  /* 0x00000001b6b67836 */ /* 0x000fe20000000000 */
[----:B------:R-:W-:Y:S02]  /*57b0*/  @!P1 SHF.R.U32.HI R2, RZ, R14, R3 ;  /* 0x0000000eff029219 */ /* 0x000fe40000011603 */
[----:B------:R-:W-:Y:S02]  /*57c0*/  @!P1 SEL R3, R77, R0, !P2 ;  /* 0x000000004d039207 */ /* 0x000fe40005000000 */
[----:B------:R-:W-:Y:S05]  /*57d0*/  @!P1 SEL R2, R75, R2, !P0 ;  /* 0x000000024b029207 */ /* 0x000fea0004000000 */
[----:B------:R-:W-:Y:S02]  /*57e0*/  @!P1 IMAD.IADD R0, R2, 0x1, -R3 ;  /* 0x0000000102009824 */ /* 0x000fe400078e0a03 */
[----:B------:R-:W-:Y:S02]  /*57f0*/  @!P1 IMAD.IADD R2, R3, 0x1, -R2 ;  /* 0x0000000103029824 */ /* 0x000fe400078e0a02 */
[----:B------:R-:W-:Y:S02]  /*5800*/  @!P1 IMAD R77, R0, R9, R77 ;  /* 0x00000009004d9224 */ /* 0x000fe400078e024d */
[----:B------:R-:W-:Y:S01]  /*5810*/  @!P1 IMAD R75, R2, R10, R75 ;  /* 0x0000000a024b9224 */ /* 0x000fe200078e024b */
[----:B------:R-:W-:Y:S06]  /*5820*/  BRA.U !UP0, `(.L_x_104) ;  /* 0x0000000108407547 */ /* 0x000fec000b800000 */
[----:B------:R-:W1:Y:S01]  /*5830*/  LDCU.64 UR8, c[0x4][0x80] ;  /* 0x01001000ff0877ac */ /* 0x000e620008000a00 */
[----:B------:R-:W-:Y:S01]  /*5840*/  MOV R3, 0x0 ;  /* 0x0000000000037802 */ /* 0x000fe20000000f00 */
[----:B------:R-:W-:Y:S02]  /*5850*/  HFMA2 R12, -RZ, RZ, 0, 5.9604644775390625e-08 ;  /* 0x00000001ff0c7431 */ /* 0x000fe400000001ff */
[----:B------:R-:W-:Y:S02]  /*5860*/  IMAD.MOV.U32 R8, RZ, RZ, 0x70 ;  /* 0x00000070ff087424 */ /* 0x000fe400078e00ff */
[----:B------:R-:W-:Y:S01]  /*5870*/  IMAD.MOV.U32 R13, RZ, RZ, RZ ;  /* 0x000000ffff0d7224 */ /* 0x000fe200078e00ff */
[----:B------:R-:W2:Y:S01]  /*5880*/  LDCU.64 UR6, c[0x4][0x88] ;  /* 0x01001100ff0677ac */ /* 0x000ea20008000a00 */
[----:B------:R-:W3:Y:S01]  /*5890*/  LDC.64 R2, c[0x4][R3] ;  /* 0x0100000003027b82 */ /* 0x000ee20000000a00 */
[----:B------:R-:W4:Y:S01]  /*58a0*/  LDCU.64 UR4, c[0x4][0x8] ;  /* 0x01000100ff0477ac */ /* 0x000f220008000a00 */
[----:B-1----:R-:W-:Y:S01]  /*58b0*/  MOV R5, UR9 ;  /* 0x0000000900057c02 */ /* 0x002fe20008000f00 */
[----:B------:R-:W-:Y:S01]  /*58c0*/  IMAD.U32 R4, RZ, RZ, UR8 ;  /* 0x00000008ff047e24 */ /* 0x000fe2000f8e00ff */
[----:B--2---:R-:W-:Y:S01]  /*58d0*/  MOV R7, UR7 ;  /* 0x0000000700077c02 */ /* 0x004fe20008000f00 */
[----:B------:R-:W-:Y:S01]  /*58e0*/  IMAD.U32 R6, RZ, RZ, UR6 ;  /* 0x00000006ff067e24 */ /* 0x000fe2000f8e00ff */
[----:B----4-:R-:W-:Y:S01]  /*58f0*/  MOV R11, UR5 ;  /* 0x00000005000b7c02 */ /* 0x010fe20008000f00 */
[----:B------:R-:W-:Y:S02]  /*5900*/  IMAD.U32 R10, RZ, RZ, UR4 ;  /* 0x00000004ff0a7e24 */ /* 0x000fe4000f8e00ff */
[----:B------:R-:W-:Y:S07]  /*5910*/  LEPC R20, `(.L_x_104) ;  /* 0x000000001014794e */ /* 0x000fee0000000000 */
[----:B---3-5:R-:W-:Y:S05]  /*5920*/  CALL.ABS.NOINC R2 ;  /* 0x0000000002007343 */ /* 0x028fea0003c00000 */
.L_x_104:
[----:B------:R-:W-:Y:S01]  /*5930*/  LOP3.LUT P0, RZ, R179, 0x1b0, RZ, 0xc0, !PT ;  /* 0x000001b0b3ff7812 */ /* 0x000fe2000780c0ff */
[----:B------:R-:W-:Y:S11]  /*5940*/  BSSY.RECONVERGENT B6, `(.L_x_105) ;  /* 0x0000013000067945 */ /* 0x000ff60003800200 */
[----:B------:R-:W-:Y:S01]  /*5950*/  @!UPT UIADD3 URZ, UPT, UPT, URZ, URZ, URZ ;  /* 0x000000fffffff290 */ /* 0x000fe2000fffe0ff */
[----:B------:R-:W-:Y:S05]  /*5960*/  @!P0 BRA `(.L_x_106) ;  /* 0x0000000000408947 */ /* 0x000fea0003800000 */
        /* <DEDUP_REMOVED lines=16> */
.L_x_106:
[----:B------:R-:W-:Y:S05]  /*5a70*/  BSYNC.RECONVERGENT B6 ;  /* 0x0000000000067941 */ /* 0x000fea0003800200 */
.L_x_105:
[----:B------:R-:W-:Y:S01]  /*5a80*/  ISETP.NE.U32.AND P3, PT, R150, RZ, PT ;  /* 0x000000ff9600720c */ /* 0x000fe20003f65070 */
[----:B------:R-:W-:Y:S01]  /*5a90*/  UISETP.NE.AND UP1, UPT, UR44, URZ, UPT ;  /* 0x000000ff2c00728c */ /* 0x000fe2000bf25270 */
[----:B------:R-:W-:Y:S02]  /*5aa0*/  ISETP.NE.U32.AND P4, PT, R146, RZ, PT ;  /* 0x000000ff9200720c */ /* 0x000fe40003f85070 */
[----:B------:R-:W-:Y:S02]  /*5ab0*/  ISETP.NE.AND.EX P3, PT, R151, RZ, PT, P3 ;  /* 0x000000ff9700720c */ /* 0x000fe40003f65330 */
[----:B------:R-:W-:Y:S02]  /*5ac0*/  PLOP3.LUT P1, PT, PT, PT, PT, 0x8, 0x80 ;  /* 0x000000000080781c */ /* 0x000fe40003f2e170 */
[----:B------:R-:W-:Y:S02]  /*5ad0*/  PLOP3.LUT P0, PT, PT, PT, UP1, 0x80, 0x8 ;  /* 0x000000000008781c */ /* 0x000fe40003f0f018 */
[----:B------:R-:W-:Y:S02]  /*5ae0*/  ISETP.NE.AND.EX P4, PT, R147, RZ, PT, P4 ;  /* 0x000000ff9300720c */ /* 0x000fe40003f85340 */
[----:B------:R-:W1:Y:S09]  /*5af0*/  @UP1 LDCU.64 UR4, c[0x0][0x888] ;  /* 0x00011100ff0417ac */ /* 0x000e720008000a00 */
[----:B------:R-:W-:Y:S01]  /*5b00*/  @P0 PLOP3.LUT P1, PT, P3, PT, PT, 0x80, 0x8 ;  /* 0x000000000008081c */ /* 0x000fe20001f2f070 */
[----:B-1----:R-:W-:Y:S04]  /*5b10*/  @UP1 UISETP.NE.U32.AND UP0, UPT, UR4, URZ, UPT ;  /* 0x000000ff0400128c */ /* 0x002fe8000bf05070 */
[----:B------:R-:W-:Y:S04]  /*5b20*/  @UP1 UISETP.NE.AND.EX UP0, UPT, UR5, URZ, UPT, UP0 ;  /* 0x000000ff0500128c */ /* 0x000fe8000bf05300 */
[----:B------:R-:W-:Y:S01]  /*5b30*/  @UP1 USEL UR4, URZ, 0xffffffff, UP0 ;  /* 0xffffffffff041887 */ /* 0x000fe20008000000 */
[----:B------:R-:W-:Y:S11]  /*5b40*/  @!P3 BRA `(.L_x_107) ;  /* 0x00000000002cb947 */ /* 0x000ff60003800000 */
[----:B------:R-:W-:Y:S01]  /*5b50*/  ISETP.NE.U32.AND P2, PT, R148, RZ, PT ;  /* 0x000000ff9400720c */ /* 0x000fe20003f45070 */
[----:B------:R-:W-:Y:S03]  /*5b60*/  IMAD.MOV.U32 R165, RZ, RZ, 0x1 ;  /* 0x00000001ffa57424 */ /* 0x000fe600078e00ff */
[----:B------:R-:W-:Y:S11]  /*5b70*/  ISETP.NE.AND.EX P2, PT, R149, RZ, PT, P2 ;  /* 0x000000ff9500720c */ /* 0x000ff60003f45320 */
[----:B------:R-:W-:Y:S02]  /*5b80*/  @!UPT UIADD3 URZ, UPT, UPT, URZ, URZ, URZ ;  /* 0x000000fffffff290 */ /* 0x000fe4000fffe0ff */
[----:B------:R-:W1:Y:S01]  /*5b90*/  @P2 LDC.64 R2, c[0x0][0x888] ;  /* 0x00022200ff022b82 */ /* 0x000e620000000a00 */
[----:B------:R-:W-:Y:S04]  /*5ba0*/  @P2 IMAD R0, R150, UR36, RZ ;  /* 0x0000002496002c24 */ /* 0x000fe8000f8e02ff */
[----:B-1----:R-:W-:Y:S04]  /*5bb0*/  @P2 IMAD.WIDE R2, R0, 0x4, R2 ;  /* 0x0000000400022825 */ /* 0x002fe800078e0202 */
[----:B------:R-:W-:Y:S01]  /*5bc0*/  HFMA2 R0, -RZ, RZ, 0, 5.9604644775390625e-08 ;  /* 0x00000001ff007431 */ /* 0x000fe200000001ff */
[----:B-----5:R1:W5:Y:S04]  /*5bd0*/  @P2 LDG.E R81, desc[UR40][R2.64] ;  /* 0x0000002802512981 */ /* 0x020368000c1e1900 */
[----:B------:R-:W-:Y:S01]  /*5be0*/  @!P2 PRMT R165, R0, 0x7610, R165 ;  /* 0x0000761000a5a816 */ /* 0x000fe200000000a5 */
[----:B-1----:R-:W2:Y:S06]  /*5bf0*/  @!P2 LDC R81, c[0x0][0x880] ;  /* 0x00022000ff51ab82 */ /* 0x002eac0000000800 */
.L_x_107:
[----:B------:R-:W-:Y:S05]  /*5c00*/  @!P4 BRA `(.L_x_108) ;  /* 0x000000000020c947 */ /* 0x000fea0003800000 */
[----:B------:R-:W-:Y:S04]  /*5c10*/  ISETP.NE.U32.AND P2, PT, R144, RZ, PT ;  /* 0x000000ff9000720c */ /* 0x000fe80003f45070 */
[----:B------:R-:W-:Y:S11]  /*5c20*/  ISETP.NE.AND.EX P2, PT, R145, RZ, PT, P2 ;  /* 0x000000ff9100720c */ /* 0x000ff60003f45320 */
[----:B------:R-:W-:Y:S02]  /*5c30*/  @!UPT UIADD3 URZ, UPT, UPT, URZ, URZ, URZ ;  /* 0x000000fffffff290 */ /* 0x000fe4000fffe0ff */
[----:B------:R-:W1:Y:S01]  /*5c40*/  @P2 LDC.64 R2, c[0x0][0x8a8] ;  /* 0x00022a00ff022b82 */ /* 0x000e620000000a00 */
[----:B------:R-:W-:Y:S04]  /*5c50*/  @P2 IMAD R0, R146, UR36, RZ ;  /* 0x0000002492002c24 */ /* 0x000fe8000f8e02ff */
[----:B-1----:R-:W-:Y:S05]  /*5c60*/  @P2 IMAD.WIDE R2, R0, 0x4, R2 ;  /* 0x0000000400022825 */ /* 0x002fea00078e0202 */
[----:B-----5:R1:W5:Y:S02]  /*5c70*/  @P2 LDG.E R78, desc[UR40][R2.64] ;  /* 0x00000028024e2981 */ /* 0x020364000c1e1900 */
[----:B-1----:R-:W3:Y:S02]  /*5c80*/  @!P2 LDC R78, c[0x0][0x8a0] ;  /* 0x00022800ff4eab82 */ /* 0x002ee40000000800 */
.L_x_108:
[----:B--2--5:R-:W-:Y:S01]  /*5c90*/  @P0 FSETP.NEU.AND P4, PT, R81, RZ, PT ;  /* 0x000000ff5100020b */ /* 0x024fe20003f8d000 */
[----:B------:R-:W-:Y:S01]  /*5ca0*/  IMAD.U32 R0, RZ, RZ, UR4 ;  /* 0x00000004ff007e24 */ /* 0x000fe2000f8e00ff */
[----:B------:R-:W-:Y:S01]  /*5cb0*/  @P0 LOP3.LUT P2, RZ, R165, 0xff, RZ, 0xc0, !PT ;  /* 0x000000ffa5ff0812 */ /* 0x000fe2000784c0ff */
[----:B------:R-:W-:Y:S01]  /*5cc0*/  BSSY B1, `(.L_x_109) ;  /* 0x000003d000017945 */ /* 0x000fe20003800000 */
[----:B------:R-:W-:Y:S01]  /*5cd0*/  @P0 SEL R3, RZ, 0xffffffff, P4 ;  /* 0xffffffffff030807 */ /* 0x000fe20002000000 */
[C---:B------:R-:W-:Y:S01]  /*5ce0*/  IMAD R64, R76.reuse, 0x40, R79 ;  /* 0x000000404c407824 */ /* 0x040fe200078e024f */
[----:B------:R-:W-:Y:S02]  /*5cf0*/  LEA R181, R76, UR43, 0x3 ;  /* 0x0000002b4cb57c11 */ /* 0x000fe4000f8e18ff */
[----:B------:R-:W-:Y:S02]  /*5d00*/  CS2R R86, SRZ ;  /* 0x0000000000567805 */ /* 0x000fe4000001ff00 */
[----:B------:R-:W-:Y:S02]  /*5d10*/  @P1 SEL R3, R0, R3, !P2 ;  /* 0x0000000300031207 */ /* 0x000fe40005000000 */
[----:B------:R-:W-:Y:S02]  /*5d20*/  CS2R R84, SRZ ;  /* 0x0000000000547805 */ /* 0x000fe4000001ff00 */
[----:B------:R-:W-:Y:S02]  /*5d30*/  SHF.L.U32 R2, R175, 0x1f, RZ ;  /* 0x0000001faf027819 */ /* 0x000fe400000006ff */
[----:B------:R-:W-:Y:S02]  /*5d40*/  CS2R R90, SRZ ;  /* 0x00000000005a7805 */ /* 0x000fe4000001ff00 */
[----:B------:R-:W-:Y:S02]  /*5d50*/  @P0 LOP3.LUT R3, R3, 0x1, RZ, 0xc0, !PT ;  /* 0x0000000103030812 */ /* 0x000fe400078ec0ff */
[----:B------:R-:W-:Y:S02]  /*5d60*/  CS2R R88, SRZ ;  /* 0x0000000000587805 */ /* 0x000fe4000001ff00 */
[----:B------:R-:W-:Y:S02]  /*5d70*/  PLOP3.LUT P5, PT, PT, PT, PT, 0x8, 0x80 ;  /* 0x000000000080781c */ /* 0x000fe40003fae170 */
[----:B------:R-:W-:Y:S02]  /*5d80*/  CS2R R98, SRZ ;  /* 0x0000000000627805 */ /* 0x000fe4000001ff00 */
[----:B------:R-:W-:Y:S02]  /*5d90*/  ISETP.NE.U32.OR P1, PT, R3, 0x1, !P0 ;  /* 0x000000010300780c */ /* 0x000fe40004725470 */
[----:B------:R-:W-:Y:S02]  /*5da0*/  CS2R R96, SRZ ;  /* 0x0000000000607805 */ /* 0x000fe4000001ff00 */
[----:B------:R-:W-:Y:S02]  /*5db0*/  CS2R R94, SRZ ;  /* 0x00000000005e7805 */ /* 0x000fe4000001ff00 */
[----:B------:R-:W-:Y:S07]  /*5dc0*/  CS2R R92, SRZ ;  /* 0x00000000005c7805 */ /* 0x000fee000001ff00 */
[----:B------:R-:W-:Y:S04]  /*5dd0*/  @P1 SHF.L.U32 R4, R173, 0x1f, RZ ;  /* 0x0000001fad041819 */ /* 0x000fe800000006ff */
[----:B------:R-:W1:Y:S01]  /*5de0*/  @P1 SYNCS.PHASECHK.TRANS64.TRYWAIT P0, [UR43+0xa0], R4 ;  /* 0x0000a004ff0015a7 */ /* 0x000e62000800112b */
[----:B------:R2:W4:Y:S01]  /*5df0*/  SYNCS.PHASECHK.TRANS64.TRYWAIT P4, [R181+URZ+0xe0], R2 ;  /* 0x0000e002b50075a7 */ /* 0x00052200080811ff */
[----:B-1----:R-:W-:Y:S01]  /*5e00*/  @P1 PLOP3.LUT P5, PT, P0, PT, PT, 0x8, 0x80 ;  /* 0x000000000080181c */ /* 0x002fe200007ae170 */
[----:B------:R-:W-:Y:S01]  /*5e10*/  @!UPT UIADD3 URZ, UPT, UPT, URZ, URZ, URZ ;  /* 0x000000fffffff290 */ /* 0x000fe2000fffe0ff */
[----:B--2-4-:R-:W-:Y:S11]  /*5e20*/  @!P1 BRA `(.L_x_110) ;  /* 0x0000000000989947 */ /* 0x014ff60003800000 */
[----:B------:R-:W-:Y:S01]  /*5e30*/  ISETP.NE.U32.AND P0, PT, RZ, UR38, PT ;  /* 0x00000026ff007c0c */ /* 0x000fe2000bf05070 */
[----:B------:R-:W-:Y:S01]  /*5e40*/  BSSY B0, `(.L_x_111) ;  /* 0x0000016000007945 */ /* 0x000fe20003800000 */
[----:B------:R-:W-:Y:S02]  /*5e50*/  FSETP.NEU.AND P2, PT, R81, RZ, PT ;  /* 0x000000ff5100720b */ /* 0x000fe40003f4d000 */
[----:B------:R-:W-:Y:S02]  /*5e60*/  CS2R R94, SRZ ;  /* 0x00000000005e7805 */ /* 0x000fe4000001ff00 */
[----:B------:R-:W-:Y:S02]  /*5e70*/  ISETP.NE.AND.EX P0, PT, RZ, UR39, PT, P0 ;  /* 0x00000027ff007c0c */ /* 0x000fe4000bf05300 */
[----:B------:R-:W-:Y:S02]  /*5e80*/  CS2R R92, SRZ ;  /* 0x00000000005c7805 */ /* 0x000fe4000001ff00 */
[----:B------:R-:W-:Y:S02]  /*5e90*/  LOP3.LUT P1, RZ, R165, 0xff, RZ, 0xc0, !PT ;  /* 0x000000ffa5ff7812 */ /* 0x000fe4000782c0ff */
[----:B------:R-:W-:Y:S02]  /*5ea0*/  CS2R R98, SRZ ;  /* 0x0000000000627805 */ /* 0x000fe4000001ff00 */
[----:B------:R-:W-:Y:S02]  /*5eb0*/  SEL R0, RZ, 0xffffffff, P2 ;  /* 0xffffffffff007807 */ /* 0x000fe40001000000 */
[----:B------:R-:W-:Y:S02]  /*5ec0*/  CS2R R96, SRZ ;  /* 0x0000000000607805 */ /* 0x000fe4000001ff00 */
[----:B------:R-:W-:Y:S02]  /*5ed0*/  SEL R3, RZ, 0xffffffff, P0 ;  /* 0xffffffffff037807 */ /* 0x000fe40000000000 */
[----:B------:R-:W-:Y:S02]  /*5ee0*/  CS2R R90, SRZ ;  /* 0x00000000005a7805 */ /* 0x000fe4000001ff00 */
[----:B------:R-:W-:Y:S02]  /*5ef0*/  CS2R R88, SRZ ;  /* 0x0000000000587805 */ /* 0x000fe4000001ff00 */
[----:B------:R-:W-:Y:S02]  /*5f00*/  CS2R R86, SRZ ;  /* 0x0000000000567805 */ /* 0x000fe4000001ff00 */
[----:B------:R-:W-:Y:S02]  /*5f10*/  @P3 SEL R0, R3, R0, !P1 ;  /* 0x0000000003003207 */ /* 0x000fe40004800000 */
[----:B------:R-:W-:Y:S02]  /*5f20*/  CS2R R84, SRZ ;  /* 0x0000000000547805 */ /* 0x000fe4000001ff00 */
[----:B------:R-:W-:Y:S04]  /*5f30*/  LOP3.LUT R0, R0, 0x1, RZ, 0xc0, !PT ;  /* 0x0000000100007812 */ /* 0x000fe800078ec0ff */
[----:B------:R-:W-:Y:S01]  /*5f40*/  ISETP.NE.U32.AND P0, PT, R0, 0x1, PT ;  /* 0x000000010000780c */ /* 0x000fe20003f05070 */
[----:B------:R-:W-:Y:S01]  /*5f50*/  @!UPT UIADD3 URZ, UPT, UPT, URZ, URZ, URZ ;  /* 0x000000fffffff290 */ /* 0x000fe2000fffe0ff */
[----:B------:R-:W-:Y:S11]  /*5f60*/  @!P5 BRA `(.L_x_112) ;  /* 0x00000000000cd947 */ /* 0x000ff60003800000 */
[----:B------:R-:W-:Y:S04]  /*5f70*/  SHF.L.U32 R3, R173, 0x1f, RZ ;  /* 0x0000001fad037819 */ /* 0x000fe800000006ff */
[----:B------:R-:W1:Y:S02]  /*5f80*/  SYNCS.PHASECHK.TRANS64.TRYWAIT P1, [UR43+0xa0], R3 ;  /* 0x0000a003ff0075a7 */ /* 0x000e64000802112b */
[----:B-1----:R-:W-:Y:S05]  /*5f90*/  @!P1 BRA `(.L_x_113) ;  /* 0x00000020003c9947 */ /* 0x002fea0003800000 */
.L_x_112:
[----:B------:R-:W-:Y:S05]  /*5fa0*/  BSYNC B0 ;  /* 0x0000000000007941 */ /* 0x000fea0003800000 */
.L_x_111:
[----:B------:R2:W4:Y:S01]  /*5fb0*/  @P0 LDS.128 R92, [R168+UR43+0x200] ;  /* 0x0002002ba85c0984 */ /* 0x0005220008000c00 */
[----:B------:R-:W-:Y:S01]  /*5fc0*/  UIADD3 UR4, UPT, UPT, UR43, 0xa8, URZ ;  /* 0x000000a82b047890 */ /* 0x000fe2000fffe0ff */
[----:B------:R-:W-:Y:S02]  /*5fd0*/  LOP3.LUT R173, R173, 0x1, RZ, 0x3c, !PT ;  /* 0x00000001adad7812 */ /* 0x000fe400078e3cff */
[----:B------:R2:W1:Y:S01]  /*5fe0*/  @P0 LDS.128 R96, [R178+0x10] ;  /* 0x00001000b2600984 */ /* 0x0004620000000c00 */
[----:B------:R-:W-:Y:S03]  /*5ff0*/  UPRMT UR4, UR37, 0x654, UR4 ;  /* 0x0000065425047896 */ /* 0x000fe60008000004 */
[----:B------:R2:W1:Y:S04]  /*6000*/  @P0 LDS.128 R88, [R177+0x20] ;  /* 0x00002000b1580984 */ /* 0x0004680000000c00 */
[----:B------:R2:W1:Y:S01]  /*6010*/  @P0 LDS.128 R84, [R176+0x30] ;  /* 0x00003000b0540984 */ /* 0x0004620000000c00 */
[----:B------:R-:W-:Y:S01]  /*6020*/  @!PT LDS RZ, [RZ] ;  /* 0x00000000fffff984 */ /* 0x000fe20000000800 */
[----:B------:R-:W-:Y:S01]  /*6030*/  @!PT LDS RZ, [RZ] ;  /* 0x00000000fffff984 */ /* 0x000fe20000000800 */
[----:B------:R-:W-:Y:S01]  /*6040*/  @!PT LDS RZ, [RZ] ;  /* 0x00000000fffff984 */ /* 0x000fe20000000800 */
[----:B------:R-:W-:Y:S01]  /*6050*/  @!PT LDS RZ, [RZ] ;  /* 0x00000000fffff984 */ /* 0x000fe20000000800 */
[----:B------:R5:W-:Y:S06]  /*6060*/  MEMBAR.ALL.CTA ;  /* 0x0000000000007992 */ /* 0x000bec0000008000 */
[----:B-----5:R-:W5:Y:S02]  /*6070*/  FENCE.VIEW.ASYNC.S ;  /* 0x00000000000073c6 */ /* 0x020f640000000000 */
[----:B-----5:R-:W-:Y:S01]  /*6080*/  SYNCS.ARRIVE.TRANS64.RED.A1T0 RZ, [UR4], RZ ;  /* 0x000000ffffff79a7 */ /* 0x020fe20008100404 */
.L_x_110:
[----:B------:R-:W-:Y:S05]  /*6090*/  BSYNC B1 ;  /* 0x0000000000017941 */ /* 0x000fea0003800000 */
.L_x_109:
[----:B-1----:R-:W-:Y:S04]  /*60a0*/  SHF.R.U32.HI R0, RZ, 0x15, R64 ;  /* 0x00000015ff007819 */ /* 0x002fe80000011640 */
[----:B------:R-:W-:Y:S01]  /*60b0*/  LOP3.LUT P0, RZ, R0, 0x3, R169, 0x48, !PT ;  /* 0x0000000300ff7812 */ /* 0x000fe200078048a9 */
[----:B------:R-:W-:Y:S01]  /*60c0*/  @!UPT UIADD3 URZ, UPT, UPT, URZ, URZ, URZ ;  /* 0x000000fffffff290 */ /* 0x000fe2000fffe0ff */
[----:B------:R-:W-:Y:S11]  /*60d0*/  @P4 BRA `(.L_x_114) ;  /* 0x0000000000084947 */ /* 0x000ff60003800000 */
[----:B------:R-:W1:Y:S02]  /*60e0*/  SYNCS.PHASECHK.TRANS64.TRYWAIT P1, [R181+URZ+0xe0], R2 ;  /* 0x0000e002b50075a7 */ /* 0x000e6400080211ff */
[----:B-1----:R-:W-:Y:S05]  /*60f0*/  @!P1 BRA `(.L_x_115) ;  /* 0x0000001c00fc9947 */ /* 0x002fea0003800000 */
.L_x_114:
[----:B------:R-:W-:Y:S05]  /*6100*/  @!P0 BRA `(.L_x_116) ;  /* 0x0000000000408947 */ /* 0x000fea0003800000 */
[----:B------:R-:W1:Y:S01]  /*6110*/  LDCU.64 UR8, c[0x4][0x70] ;  /* 0x01000e00ff0877ac */ /* 0x000e620008000a00 */
[----:B------:R-:W-:Y:S01]  /*6120*/  MOV R3, 0x0 ;  /* 0x0000000000037802 */ /* 0x000fe20000000f00 */
[----:B------:R-:W-:Y:S02]  /*6130*/  HFMA2 R12, -RZ, RZ, 0, 5.9604644775390625e-08 ;  /* 0x00000001ff0c7431 */ /* 0x000fe400000001ff */
[----:B------:R-:W-:Y:S02]  /*6140*/  IMAD.MOV.U32 R8, RZ, RZ, 0x192 ;  /* 0x00000192ff087424 */ /* 0x000fe400078e00ff */
[----:B------:R-:W-:Y:S01]  /*6150*/  IMAD.MOV.U32 R13, RZ, RZ, RZ ;  /* 0x000000ffff0d7224 */ /* 0x000fe200078e00ff */
[----:B------:R-:W5:Y:S01]  /*6160*/  LDCU.64 UR6, c[0x4][0x78] ;  /* 0x01000f00ff0677ac */ /* 0x000f620008000a00 */
[----:B------:R-:W2:Y:S01]  /*6170*/  LDC.64 R2, c[0x4][R3] ;  /* 0x0100000003027b82 */ /* 0x000ea20000000a00 */
[----:B------:R-:W3:Y:S01]  /*6180*/  LDCU.64 UR4, c[0x4][0x10] ;  /* 0x01000200ff0477ac */ /* 0x000ee20008000a00 */
[----:B-1----:R-:W-:Y:S01]  /*6190*/  MOV R5, UR9 ;  /* 0x0000000900057c02 */ /* 0x002fe20008000f00 */
[----:B------:R-:W-:Y:S01]  /*61a0*/  IMAD.U32 R4, RZ, RZ, UR8 ;  /* 0x00000008ff047e24 */ /* 0x000fe2000f8e00ff */
[----:B-----5:R-:W-:Y:S01]  /*61b0*/  MOV R7, UR7 ;  /* 0x0000000700077c02 */ /* 0x020fe20008000f00 */
[----:B------:R-:W-:Y:S01]  /*61c0*/  IMAD.U32 R6, RZ, RZ, UR6 ;  /* 0x00000006ff067e24 */ /* 0x000fe2000f8e00ff */
[----:B---3--:R-:W-:Y:S01]  /*61d0*/  MOV R11, UR5 ;  /* 0x00000005000b7c02 */ /* 0x008fe20008000f00 */
[----:B------:R-:W-:Y:S02]  /*61e0*/  IMAD.U32 R10, RZ, RZ, UR4 ;  /* 0x00000004ff0a7e24 */ /* 0x000fe4000f8e00ff */
[----:B------:R-:W-:Y:S07]  /*61f0*/  LEPC R20, `(.L_x_116) ;  /* 0x000000001014794e */ /* 0x000fee0000000000 */
[----:B--2-4-:R-:W-:Y:S05]  /*6200*/  CALL.ABS.NOINC R2 ;  /* 0x0000000002007343 */ /* 0x014fea0003c00000 */
.L_x_116:
[----:B------:R-:W-:Y:S01]  /*6210*/  LOP3.LUT P0, RZ, R166, 0x60, RZ, 0xc0, !PT ;  /* 0x00000060a6ff7812 */ /* 0x000fe2000780c0ff */
[----:B------:R-:W-:Y:S05]  /*6220*/  WARPSYNC.ALL ;  /* 0x0000000000007948 */ /* 0x000fea0003800000 */
[----:B------:R-:W-:Y:S01]  /*6230*/  R2UR UR4, R64 ;  /* 0x00000000400472ca */ /* 0x000fe200000e0000 */
[----:B------:R-:W-:Y:S01]  /*6240*/  BSSY.RECONVERGENT B0, `(.L_x_117) ;  /* 0x0000120000007945 */ /* 0x000fe20003800200 */
[-C--:B----4-:R-:W-:Y:S02]  /*6250*/  F2FP.F16.E4M3.UNPACK_B R82, R92.reuse ;  /* 0x0000005cff52723e */ /* 0x090fe400020006ff */
[----:B------:R-:W-:Y:S02]  /*6260*/  F2FP.F16.E4M3.UNPACK_B R109, R92.H1 ;  /* 0x0000005cff6d723e */ /* 0x000fe400030006ff */
[-C--:B------:R-:W-:Y:S01]  /*6270*/  F2FP.F16.E4M3.UNPACK_B R107, R93.reuse ;  /* 0x0000005dff6b723e */ /* 0x080fe200020006ff */
[--C-:B------:R-:W-:Y:S01]  /*6280*/  HADD2.F32 R80, -RZ, R82.reuse.H0_H0 ;  /* 0x20000052ff507230 */ /* 0x100fe20000004100 */
[----:B------:R-:W-:Y:S01]  /*6290*/  F2FP.F16.E4M3.UNPACK_B R105, R93.H1 ;  /* 0x0000005dff69723e */ /* 0x000fe200030006ff */
[----:B------:R-:W-:Y:S01]  /*62a0*/  HADD2.F32 R82, -RZ, R82.H1_H1 ;  /* 0x30000052ff527230 */ /* 0x000fe20000004100 */
[-C--:B------:R-:W-:Y:S01]  /*62b0*/  F2FP.F16.E4M3.UNPACK_B R130, R84.reuse ;  /* 0x00000054ff82723e */ /* 0x080fe200020006ff */
[--C-:B------:R-:W-:Y:S01]  /*62c0*/  HADD2.F32 R83, -RZ, R109.reuse.H0_H0 ;  /* 0x2000006dff537230 */ /* 0x100fe20000004100 */
[----:B------:R-:W-:Y:S01]  /*62d0*/  F2FP.F16.E4M3.UNPACK_B R132, R84.H1 ;  /* 0x00000054ff84723e */ /* 0x000fe200030006ff */
[----:B------:R-:W1:Y:S01]  /*62e0*/  LDTM.x64 R4, tmem[UR4] ;  /* 0x00000004000479ee */ /* 0x000e620008340000 */
[----:B------:R-:W-:Y:S01]  /*62f0*/  NOP ;  /* 0x0000000000007918 */ /* 0x000fe20000000000 */
[----:B------:R-:W-:Y:S01]  /*6300*/  IADD3 R181, PT, PT, R181, 0x100, RZ ;  /* 0x00000100b5b57810 */ /* 0x000fe20007ffe0ff */
[--C-:B------:R-:W-:Y:S01]  /*6310*/  HADD2.F32 R129, -RZ, R130.reuse.H0_H0 ;  /* 0x20000082ff817230 */ /* 0x100fe20000004100 */
[----:B------:R-:W-:Y:S01]  /*6320*/  F2FP.F16.E4M3.UNPACK_B R93, R94 ;  /* 0x0000005eff5d723e */ /* 0x000fe200020006ff */
[----:B------:R-:W-:Y:S01]  /*6330*/  HADD2.F32 R130, -RZ, R130.H1_H1 ;  /* 0x30000082ff827230 */ /* 0x000fe20000004100 */
[----:B------:R-:W-:Y:S01]  /*6340*/  LOP3.LUT R181, R181, 0xfefffff8, RZ, 0xc0, !PT ;  /* 0xfefffff8b5b57812 */ /* 0x000fe200078ec0ff */
[----:B------:R-:W-:Y:S01]  /*6350*/  HADD2.F32 R84, -RZ, R109.H1_H1 ;  /* 0x3000006dff547230 */ /* 0x000fe20000004100 */
[-C--:B------:R-:W-:Y:S01]  /*6360*/  F2FP.F16.E4M3.UNPACK_B R134, R85.reuse ;  /* 0x00000055ff86723e */ /* 0x080fe200020006ff */
[----:B------:R-:W-:Y:S01]  /*6370*/  HADD2.F32 R131, -RZ, R132.H0_H0 ;  /* 0x20000084ff837230 */ /* 0x000fe20000004100 */
[----:B-1----:R1:W-:Y:S01]  /*6380*/  SYNCS.ARRIVE.TRANS64.RED.A1T0 RZ, [R181+URZ], RZ ;  /* 0x000000ffb5ff79a7 */ /* 0x0023e200081004ff */
[----:B------:R-:W-:Y:S01]  /*6390*/  F2FP.F16.E4M3.UNPACK_B R136, R85.H1 ;  /* 0x00000055ff88723e */ /* 0x000fe200030006ff */
[--C-:B------:R-:W-:Y:S01]  /*63a0*/  HADD2.F32 R85, -RZ, R107.reuse.H0_H0 ;  /* 0x2000006bff557230 */ /* 0x100fe20000004100 */
[-C--:B------:R-:W-:Y:S01]  /*63b0*/  F2FP.F16.E4M3.UNPACK_B R138, R86.reuse ;  /* 0x00000056ff8a723e */ /* 0x080fe200020006ff */
[--C-:B------:R-:W-:Y:S01]  /*63c0*/  HADD2.F32 R133, -RZ, R134.reuse.H0_H0 ;  /* 0x20000086ff857230 */ /* 0x100fe20000004100 */
[----:B------:R-:W-:Y:S01]  /*63d0*/  F2FP.F16.E4M3.UNPACK_B R140, R86.H1 ;  /* 0x00000056ff8c723e */ /* 0x000fe200030006ff */
[----:B------:R-:W-:Y:S01]  /*63e0*/  HADD2.F32 R86, -RZ, R107.H1_H1 ;  /* 0x3000006bff567230 */ /* 0x000fe20000004100 */
[----:B------:R-:W-:Y:S01]  /*63f0*/  F2FP.F16.E4M3.UNPACK_B R142, R87 ;  /* 0x00000057ff8e723e */ /* 0x000fe200020006ff */
[----:B------:R-:W-:Y:S01]  /*6400*/  HADD2.F32 R134, -RZ, R134.H1_H1 ;  /* 0x30000086ff867230 */ /* 0x000fe20000004100 */
[----:B------:R-:W-:Y:S01]  /*6410*/  F2FP.F16.E4M3.UNPACK_B R114, R88 ;  /* 0x00000058ff72723e */ /* 0x000fe200020006ff */
[--C-:B------:R-:W-:Y:S01]  /*6420*/  HADD2.F32 R137, -RZ, R138.reuse.H0_H0 ;  /* 0x2000008aff897230 */ /* 0x100fe20000004100 */
[-C--:B------:R-:W-:Y:S01]  /*6430*/  F2FP.F16.E4M3.UNPACK_B R118, R89.reuse ;  /* 0x00000059ff76723e */ /* 0x080fe200020006ff */
[----:B------:R-:W-:Y:S01]  /*6440*/  HADD2.F32 R138, -RZ, R138.H1_H1 ;  /* 0x3000008aff8a7230 */ /* 0x000fe20000004100 */
[----:B------:R-:W-:Y:S01]  /*6450*/  F2FP.F16.E4M3.UNPACK_B R120, R89.H1 ;  /* 0x00000059ff78723e */ /* 0x000fe200030006ff */
[C---:B---3--:R-:W-:Y:S01]  /*6460*/  FMUL R4, R78.reuse, R4 ;  /* 0x000000044e047220 */ /* 0x048fe20000400000 */
[C---:B------:R-:W-:Y:S01]  /*6470*/  FMUL R5, R78.reuse, R5 ;  /* 0x000000054e057220 */ /* 0x040fe20000400000 */
[C---:B------:R-:W-:Y:S01]  /*6480*/  FMUL R8, R78.reuse, R8 ;  /* 0x000000084e087220 */ /* 0x040fe20000400000 */
[C---:B------:R-:W-:Y:S01]  /*6490*/  FMUL R9, R78.reuse, R9 ;  /* 0x000000094e097220 */ /* 0x040fe20000400000 */
[C---:B------:R-:W-:Y:S01]  /*64a0*/  FFMA R4, R81.reuse, R80, R4 ;  /* 0x0000005051047223 */ /* 0x040fe20000000004 */
[C---:B------:R-:W-:Y:S01]  /*64b0*/  FFMA R5, R81.reuse, R82, R5 ;  /* 0x0000005251057223 */ /* 0x040fe20000000005 */
[----:B------:R-:W-:Y:S02]  /*64c0*/  HADD2.F32 R89, -RZ, R93.H0_H0 ;  /* 0x2000005dff597230 */ /* 0x000fe40000004100 */
[C---:B------:R-:W-:Y:S01]  /*64d0*/  FMUL R12, R78.reuse, R12 ;  /* 0x0000000c4e0c7220 */ /* 0x040fe20000400000 */
        /* <DEDUP_REMOVED lines=11> */
[--C-:B------:R-:W-:Y:S02]  /*6590*/  HADD2.F32 R113, -RZ, R114.reuse.H0_H0 ;  /* 0x20000072ff717230 */ /* 0x100fe40000004100 */
[C---:B------:R-:W-:Y:S01]  /*65a0*/  FMUL R32, R78.reuse, R36 ;  /* 0x000000244e207220 */ /* 0x040fe20000400000 */
[----:B------:R-:W-:Y:S02]  /*65b0*/  HADD2.F32 R114, -RZ, R114.H1_H1 ;  /* 0x30000072ff727230 */ /* 0x000fe40000004100 */
[C---:B------:R-:W-:Y:S01]  /*65c0*/  FMUL R33, R78.reuse, R37 ;  /* 0x000000254e217220 */ /* 0x040fe20000400000 */
[--C-:B------:R-:W-:Y:S02]  /*65d0*/  HADD2.F32 R117, -RZ, R118.reuse.H0_H0 ;  /* 0x20000076ff757230 */ /* 0x100fe40000004100 */
[C---:B------:R-:W-:Y:S01]  /*65e0*/  FMUL R36, R78.reuse, R40 ;  /* 0x000000284e247220 */ /* 0x040fe20000400000 */
[----:B------:R-:W-:Y:S02]  /*65f0*/  HADD2.F32 R118, -RZ, R118.H1_H1 ;  /* 0x30000076ff767230 */ /* 0x000fe40000004100 */
        /* <DEDUP_REMOVED lines=8> */
[----:B------:R-:W-:Y:S01]  /*6680*/  F2FP.F16.E4M3.UNPACK_B R92, R94.H1 ;  /* 0x0000005eff5c723e */ /* 0x000fe200030006ff */
[C---:B------:R-:W-:Y:S01]  /*6690*/  FMUL R53, R78.reuse, R57 ;  /* 0x000000394e357220 */ /* 0x040fe20000400000 */
[C---:B------:R-:W-:Y:S01]  /*66a0*/  FMUL R56, R78.reuse, R60 ;  /* 0x0000003c4e387220 */ /* 0x040fe20000400000 */
[----:B------:R-:W-:Y:S01]  /*66b0*/  F2FP.F16.E4M3.UNPACK_B R141, R87.H1 ;  /* 0x00000057ff8d723e */ /* 0x000fe200030006ff */
[C---:B------:R-:W-:Y:S01]  /*66c0*/  FMUL R57, R78.reuse, R61 ;  /* 0x0000003d4e397220 */ /* 0x040fe20000400000 */
[----:B------:R-:W-:Y:S02]  /*66d0*/  HADD2.F32 R80, -RZ, R142.H1_H1 ;  /* 0x3000008eff507230 */ /* 0x000fe40000004100 */
[C---:B------:R-:W-:Y:S01]  /*66e0*/  FMUL R60, R78.reuse, R64 ;  /* 0x000000404e3c7220 */ /* 0x040fe20000400000 */
[----:B------:R-:W-:Y:S01]  /*66f0*/  F2FP.F16.E4M3.UNPACK_B R116, R88.H1 ;  /* 0x00000058ff74723e */ /* 0x000fe200030006ff */
[C---:B------:R-:W-:Y:S01]  /*6700*/  FMUL R61, R78.reuse, R65 ;  /* 0x000000414e3d7220 */ /* 0x040fe20000400000 */
[C---:B------:R-:W-:Y:S01]  /*6710*/  FMUL R6, R78.reuse, R6 ;  /* 0x000000064e067220 */ /* 0x040fe20000400000 */
[----:B------:R-:W-:Y:S01]  /*6720*/  F2FP.F16.E4M3.UNPACK_B R94, R95 ;  /* 0x0000005fff5e723e */ /* 0x000fe200020006ff */
[C---:B------:R-:W-:Y:S01]  /*6730*/  FMUL R7, R78.reuse, R7 ;  /* 0x000000074e077220 */ /* 0x040fe20000400000 */
[----:B------:R-:W-:Y:S02]  /*6740*/  HADD2.F32 R87, -RZ, R105.H0_H0 ;  /* 0x20000069ff577230 */ /* 0x000fe40000004100 */
[C---:B------:R-:W-:Y:S01]  /*6750*/  FFMA R6, R81.reuse, R83, R6 ;  /* 0x0000005351067223 */ /* 0x040fe20000000006 */
[----:B------:R-:W-:Y:S01]  /*6760*/  F2FP.F16.E4M3.UNPACK_B R122, R90 ;  /* 0x0000005aff7a723e */ /* 0x000fe200020006ff */
[C---:B------:R-:W-:Y:S01]  /*6770*/  FFMA R7, R81.reuse, R84, R7 ;  /* 0x0000005451077223 */ /* 0x040fe20000000007 */
[C---:B------:R-:W-:Y:S01]  /*6780*/  FFMA R8, R81.reuse, R85, R8 ;  /* 0x0000005551087223 */ /* 0x040fe20000000008 */
[----:B------:R-:W-:Y:S01]  /*6790*/  F2FP.F16.E4M3.UNPACK_B R124, R90.H1 ;  /* 0x0000005aff7c723e */ /* 0x000fe200030006ff */
[----:B------:R-:W-:Y:S01]  /*67a0*/  FFMA R9, R81, R86, R9 ;  /* 0x0000005651097223 */ /* 0x000fe20000000009 */
[----:B------:R-:W-:Y:S01]  /*67b0*/  HADD2.F32 R90, -RZ, R93.H1_H1 ;  /* 0x3000005dff5a7230 */ /* 0x000fe20000004100 */
[----:B------:R-:W-:Y:S01]  /*67c0*/  F2FP.SATFINITE.E4M3.F32.PACK_AB_MERGE_C R156, R7, R6, RZ ;  /* 0x00000006079c723e */ /* 0x000fe200048070ff */
[----:B------:R-:W-:Y:S02]  /*67d0*/  HADD2.F32 R93, -RZ, R94.H0_H0 ;  /* 0x2000005eff5d7230 */ /* 0x000fe40000004100 */
[C---:B------:R-:W-:Y:S01]  /*67e0*/  FMUL R10, R78.reuse, R10 ;  /* 0x0000000a4e0a7220 */ /* 0x040fe20000400000 */
[----:B------:R-:W-:Y:S01]  /*67f0*/  HADD2.F32 R88, -RZ, R105.H1_H1 ;  /* 0x30000069ff587230 */ /* 0x000fe20000004100 */
[----:B------:R-:W-:Y:S01]  /*6800*/  F2FP.SATFINITE.E4M3.F32.PACK_AB_MERGE_C R156, R5, R4, R156 ;  /* 0x00000004059c723e */ /* 0x000fe2000480709c */
[--C-:B------:R-:W-:Y:S02]  /*6810*/  HADD2.F32 R121, -RZ, R122.reuse.H0_H0 ;  /* 0x2000007aff797230 */ /* 0x100fe40000004100 */
[C---:B------:R-:W-:Y:S01]  /*6820*/  FFMA R10, R81.reuse, R87, R10 ;  /* 0x00000057510a7223 */ /* 0x040fe2000000000a */
[----:B------:R-:W-:Y:S02]  /*6830*/  HADD2.F32 R122, -RZ, R122.H1_H1 ;  /* 0x3000007aff7a7230 */ /* 0x000fe40000004100 */
[C---:B------:R-:W-:Y:S01]  /*6840*/  FMUL R11, R78.reuse, R11 ;  /* 0x0000000b4e0b7220 */ /* 0x040fe20000400000 */
[----:B------:R-:W-:Y:S01]  /*6850*/  F2FP.F16.E4M3.UNPACK_B R103, R95.H1 ;  /* 0x0000005fff67723e */ /* 0x000fe200030006ff */
[----:B------:R-:W-:Y:S01]  /*6860*/  HADD2.F32 R95, -RZ, R94.H1_H1 ;  /* 0x3000005eff5f7230 */ /* 0x000fe20000004100 */
[-C--:B------:R-:W-:Y:S01]  /*6870*/  F2FP.F16.E4M3.UNPACK_B R126, R91.reuse ;  /* 0x0000005bff7e723e */ /* 0x080fe200020006ff */
[C---:B------:R-:W-:Y:S01]  /*6880*/  FFMA R11, R81.reuse, R88, R11 ;  /* 0x00000058510b7223 */ /* 0x040fe2000000000b */
[----:B------:R-:W-:Y:S01]  /*6890*/  F2FP.F16.E4M3.UNPACK_B R128, R91.H1 ;  /* 0x0000005bff80723e */ /* 0x000fe200030006ff */
[----:B------:R-:W-:Y:S02]  /*68a0*/  HADD2.F32 R91, -RZ, R92.H0_H0 ;  /* 0x2000005cff5b7230 */ /* 0x000fe40000004100 */
[C---:B------:R-:W-:Y:S01]  /*68b0*/  FFMA R12, R81.reuse, R89, R12 ;  /* 0x00000059510c7223 */ /* 0x040fe2000000000c */
[----:B------:R-:W-:Y:S01]  /*68c0*/  FFMA R13, R81, R90, R13 ;  /* 0x0000005a510d7223 */ /* 0x000fe2000000000d */
[----:B------:R-:W-:Y:S01]  /*68d0*/  F2FP.SATFINITE.E4M3.F32.PACK_AB_MERGE_C R157, R11, R10, RZ ;  /* 0x0000000a0b9d723e */ /* 0x000fe200048070ff */
[--C-:B------:R-:W-:Y:S01]  /*68e0*/  HADD2.F32 R125, -RZ, R126.reuse.H0_H0 ;  /* 0x2000007eff7d7230 */ /* 0x100fe20000004100 */
[----:B------:R-:W-:Y:S01]  /*68f0*/  F2FP.F16.E4M3.UNPACK_B R101, R96 ;  /* 0x00000060ff65723e */ /* 0x000fe200020006ff */
[----:B------:R-:W-:Y:S01]  /*6900*/  HADD2.F32 R126, -RZ, R126.H1_H1 ;  /* 0x3000007eff7e7230 */ /* 0x000fe20000004100 */
[----:B------:R-:W-:Y:S01]  /*6910*/  F2FP.SATFINITE.E4M3.F32.PACK_AB_MERGE_C R157, R9, R8, R157 ;  /* 0x00000008099d723e */ /* 0x000fe2000480709d */
[----:B------:R-:W-:Y:S02]  /*6920*/  HADD2.F32 R83, -RZ, R142.H0_H0 ;  /* 0x2000008eff537230 */ /* 0x000fe40000004100 */
[C---:B------:R-:W-:Y:S01]  /*6930*/  FMUL R14, R78.reuse, R14 ;  /* 0x0000000e4e0e7220 */ /* 0x040fe20000400000 */
[----:B------:R-:W-:Y:S02]  /*6940*/  HADD2.F32 R92, -RZ, R92.H1_H1 ;  /* 0x3000005cff5c7230 */ /* 0x000fe40000004100 */
[C---:B------:R-:W-:Y:S01]  /*6950*/  FMUL R15, R78.reuse, R15 ;  /* 0x0000000f4e0f7220 */ /* 0x040fe20000400000 */
[----:B------:R-:W-:Y:S01]  /*6960*/  F2FP.F16.E4M3.UNPACK_B R100, R96.H1 ;  /* 0x00000060ff64723e */ /* 0x000fe200030006ff */
[--C-:B------:R-:W-:Y:S02]  /*6970*/  HADD2.F32 R94, -RZ, R103.reuse.H0_H0 ;  /* 0x20000067ff5e7230 */ /* 0x100fe40000004100 */
[C---:B------:R-:W-:Y:S01]  /*6980*/  FFMA R14, R81.reuse, R91, R14 ;  /* 0x0000005b510e7223 */ /* 0x040fe2000000000e */
[C---:B------:R-:W-:Y:S01]  /*6990*/  FFMA R15, R81.reuse, R92, R15 ;  /* 0x0000005c510f7223 */ /* 0x040fe2000000000f */
[C---:B------:R-:W-:Y:S01]  /*69a0*/  FFMA R0, R81.reuse, R93, R0 ;  /* 0x0000005d51007223 */ /* 0x040fe20000000000 */
[----:B------:R-:W-:Y:S01]  /*69b0*/  FFMA R2, R81, R95, R2 ;  /* 0x0000005f51027223 */ /* 0x000fe20000000002 */
[-C--:B------:R-:W-:Y:S01]  /*69c0*/  F2FP.F16.E4M3.UNPACK_B R102, R97.reuse ;  /* 0x00000061ff66723e */ /* 0x080fe200020006ff */
[----:B------:R-:W-:Y:S01]  /*69d0*/  HADD2.F32 R96, -RZ, R103.H1_H1 ;  /* 0x30000067ff607230 */ /* 0x000fe20000004100 */
[----:B------:R-:W-:Y:S01]  /*69e0*/  F2FP.SATFINITE.E4M3.F32.PACK_AB_MERGE_C R158, R15, R14, RZ ;  /* 0x0000000e0f9e723e */ /* 0x000fe200048070ff */
[C---:B------:R-:W-:Y:S01]  /*69f0*/  FMUL R3, R78.reuse, R18 ;  /* 0x000000124e037220 */ /* 0x040fe20000400000 */
[----:B------:R-:W-:Y:S01]  /*6a00*/  F2FP.F16.E4M3.UNPACK_B R104, R97.H1 ;  /* 0x00000061ff68723e */ /* 0x000fe200030006ff */
[--C-:B------:R-:W-:Y:S01]  /*6a10*/  HADD2.F32 R97, -RZ, R101.reuse.H0_H0 ;  /* 0x20000065ff617230 */ /* 0x100fe20000004100 */
[----:B------:R-:W-:Y:S01]  /*6a20*/  F2FP.SATFINITE.E4M3.F32.PACK_AB_MERGE_C R158, R13, R12, R158 ;  /* 0x0000000c0d9e723e */ /* 0x000fe2000480709e */
[C---:B------:R-:W-:Y:S01]  /*6a30*/  FFMA R3, R81.reuse, R94, R3 ;  /* 0x0000005e51037223 */ /* 0x040fe20000000003 */
[-C--:B------:R-:W-:Y:S01]  /*6a40*/  F2FP.F16.E4M3.UNPACK_B R106, R98.reuse ;  /* 0x00000062ff6a723e */ /* 0x080fe200020006ff */
[C---:B------:R-:W-:Y:S01]  /*6a50*/  FMUL R19, R78.reuse, R19 ;  /* 0x000000134e137220 */ /* 0x040fe20000400000 */
[----:B------:R-:W-:Y:S01]  /*6a60*/  F2FP.F16.E4M3.UNPACK_B R108, R98.H1 ;  /* 0x00000062ff6c723e */ /* 0x000fe200030006ff */
[----:B------:R-:W-:Y:S01]  /*6a70*/  HADD2.F32 R98, -RZ, R101.H1_H1 ;  /* 0x30000065ff627230 */ /* 0x000fe20000004100 */
[-C--:B------:R-:W-:Y:S01]  /*6a80*/  F2FP.F16.E4M3.UNPACK_B R110, R99.reuse ;  /* 0x00000063ff6e723e */ /* 0x080fe200020006ff */
[----:B------:R-:W-:Y:S01]  /*6a90*/  HADD2.F32 R101, -RZ, R102.H0_H0 ;  /* 0x20000066ff657230 */ /* 0x000fe20000004100 */
[----:B------:R-:W-:Y:S01]  /*6aa0*/  F2FP.F16.E4M3.UNPACK_B R112, R99.H1 ;  /* 0x00000063ff70723e */ /* 0x000fe200030006ff */
[----:B------:R-:W-:Y:S02]  /*6ab0*/  HADD2.F32 R99, -RZ, R100.H0_H0 ;  /* 0x20000064ff637230 */ /* 0x000fe40000004100 */
[C---:B------:R-:W-:Y:S01]  /*6ac0*/  FFMA R19, R81.reuse, R96, R19 ;  /* 0x0000006051137223 */ /* 0x040fe20000000013 */
[C---:B------:R-:W-:Y:S01]  /*6ad0*/  FFMA R16, R81.reuse, R97, R16 ;  /* 0x0000006151107223 */ /* 0x040fe20000000010 */
[----:B------:R-:W-:Y:S01]  /*6ae0*/  FFMA R17, R81, R98, R17 ;  /* 0x0000006251117223 */ /* 0x000fe20000000011 */
[----:B------:R-:W-:Y:S02]  /*6af0*/  HADD2.F32 R102, -RZ, R102.H1_H1 ;  /* 0x30000066ff667230 */ /* 0x000fe40000004100 */
[----:B------:R-:W-:Y:S01]  /*6b00*/  FMUL R18, R78, R22 ;  /* 0x000000164e127220 */ /* 0x000fe20000400000 */
[----:B------:R-:W-:Y:S01]  /*6b10*/  HADD2.F32 R100, -RZ, R100.H1_H1 ;  /* 0x30000064ff647230 */ /* 0x000fe20000004100 */
[----:B------:R-:W-:Y:S01]  /*6b20*/  F2FP.SATFINITE.E4M3.F32.PACK_AB_MERGE_C R159, R19, R3, RZ ;  /* 0x00000003139f723e */ /* 0x000fe200048070ff */
[--C-:B------:R-:W-:Y:S02]  /*6b30*/  HADD2.F32 R105, -RZ, R106.reuse.H0_H0 ;  /* 0x2000006aff697230 */ /* 0x100fe40000004100 */
[C---:B------:R-:W-:Y:S01]  /*6b40*/  FFMA R18, R81.reuse, R99, R18 ;  /* 0x0000006351127223 */ /* 0x040fe20000000012 */
[----:B------:R-:W-:Y:S01]  /*6b50*/  HADD2.F32 R106, -RZ, R106.H1_H1 ;  /* 0x3000006aff6a7230 */ /* 0x000fe20000004100 */
[----:B------:R-:W-:Y:S01]  /*6b60*/  F2FP.SATFINITE.E4M3.F32.PACK_AB_MERGE_C R159, R2, R0, R159 ;  /* 0x00000000029f723e */ /* 0x000fe2000480709f */
[----:B------:R-:W-:Y:S02]  /*6b70*/  HADD2.F32 R109, -RZ, R110.H0_H0 ;  /* 0x2000006eff6d7230 */ /* 0x000fe40000004100 */
[C---:B------:R-:W-:Y:S01]  /*6b80*/  FMUL R23, R78.reuse, R23 ;  /* 0x000000174e177220 */ /* 0x040fe20000400000 */
[--C-:B------:R-:W-:Y:S02]  /*6b90*/  HADD2.F32 R103, -RZ, R104.reuse.H0_H0 ;  /* 0x20000068ff677230 */ /* 0x100fe40000004100 */
[C---:B------:R-:W-:Y:S01]  /*6ba0*/  FMUL R22, R78.reuse, R26 ;  /* 0x0000001a4e167220 */ /* 0x040fe20000400000 */
[----:B------:R-:W-:Y:S01]  /*6bb0*/  HADD2.F32 R104, -RZ, R104.H1_H1 ;  /* 0x30000068ff687230 */ /* 0x000fe20000004100 */
[----:B------:R1:W-:Y:S01]  /*6bc0*/  STS.128 [R168+UR43+0x2200], R156 ;  /* 0x0022009ca8007988 */ /* 0x0003e20008000c2b */
[C---:B------:R-:W-:Y:S01]  /*6bd0*/  FFMA R23, R81.reuse, R100, R23 ;  /* 0x0000006451177223 */ /* 0x040fe20000000017 */
[C---:B------:R-:W-:Y:S01]  /*6be0*/  FFMA R20, R81.reuse, R101, R20 ;  /* 0x0000006551147223 */ /* 0x040fe20000000014 */
[C---:B------:R-:W-:Y:S01]  /*6bf0*/  FFMA R21, R81.reuse, R102, R21 ;  /* 0x0000006651157223 */ /* 0x040fe20000000015 */
[----:B------:R-:W-:Y:S01]  /*6c00*/  FFMA R22, R81, R103, R22 ;  /* 0x0000006751167223 */ /* 0x000fe20000000016 */
[----:B------:R-:W-:Y:S01]  /*6c10*/  HADD2.F32 R110, -RZ, R110.H1_H1 ;  /* 0x3000006eff6e7230 */ /* 0x000fe20000004100 */
[----:B------:R-:W-:Y:S01]  /*6c20*/  F2FP.SATFINITE.E4M3.F32.PACK_AB_MERGE_C R160, R23, R18, RZ ;  /* 0x0000001217a0723e */ /* 0x000fe200048070ff */
[C---:B------:R-:W-:Y:S01]  /*6c30*/  FMUL R27, R78.reuse, R27 ;  /* 0x0000001b4e1b7220 */ /* 0x040fe20000400000 */
[--C-:B------:R-:W-:Y:S02]  /*6c40*/  HADD2.F32 R107, -RZ, R108.reuse.H0_H0 ;  /* 0x2000006cff6b7230 */ /* 0x100fe40000004100 */
[C---:B------:R-:W-:Y:S01]  /*6c50*/  FMUL R26, R78.reuse, R30 ;  /* 0x0000001e4e1a7220 */ /* 0x040fe20000400000 */
[----:B------:R-:W-:Y:S01]  /*6c60*/  HADD2.F32 R108, -RZ, R108.H1_H1 ;  /* 0x3000006cff6c7230 */ /* 0x000fe20000004100 */
[----:B------:R-:W-:Y:S01]  /*6c70*/  F2FP.SATFINITE.E4M3.F32.PACK_AB_MERGE_C R160, R17, R16, R160 ;  /* 0x0000001011a0723e */ /* 0x000fe200048070a0 */
[C---:B------:R-:W-:Y:S01]  /*6c80*/  FFMA R27, R81.reuse, R104, R27 ;  /* 0x00000068511b7223 */ /* 0x040fe2000000001b */
[C---:B------:R-:W-:Y:S01]  /*6c90*/  FFMA R24, R81.reuse, R105, R24 ;  /* 0x0000006951187223 */ /* 0x040fe20000000018 */
[C---:B------:R-:W-:Y:S01]  /*6ca0*/  FFMA R25, R81.reuse, R106, R25 ;  /* 0x0000006a51197223 */ /* 0x040fe20000000019 */
[----:B------:R-:W-:Y:S01]  /*6cb0*/  FFMA R26, R81, R107, R26 ;  /* 0x0000006b511a7223 */ /* 0x000fe2000000001a */
[C---:B------:R-:W-:Y:S01]  /*6cc0*/  FMUL R31, R78.reuse, R31 ;  /* 0x0000001f4e1f7220 */ /* 0x040fe20000400000 */
[--C-:B------:R-:W-:Y:S01]  /*6cd0*/  HADD2.F32 R111, -RZ, R112.reuse.H0_H0 ;  /* 0x20000070ff6f7230 */ /* 0x100fe20000004100 */
[----:B------:R-:W-:Y:S01]  /*6ce0*/  F2FP.SATFINITE.E4M3.F32.PACK_AB_MERGE_C R161, R27, R22, RZ ;  /* 0x000000161ba1723e */ /* 0x000fe200048070ff */
[----:B------:R-:W-:Y:S02]  /*6cf0*/  HADD2.F32 R112, -RZ, R112.H1_H1 ;  /* 0x30000070ff707230 */ /* 0x000fe40000004100 */
[C---:B------:R-:W-:Y:S01]  /*6d00*/  FFMA R31, R81.reuse, R108, R31 ;  /* 0x0000006c511f7223 */ /* 0x040fe2000000001f */
[----:B------:R-:W-:Y:S01]  /*6d10*/  FFMA R28, R81, R109, R28 ;  /* 0x0000006d511c7223 */ /* 0x000fe2000000001c */
[----:B------:R-:W-:Y:S01]  /*6d20*/  F2FP.SATFINITE.E4M3.F32.PACK_AB_MERGE_C R161, R21, R20, R161 ;  /* 0x0000001415a1723e */ /* 0x000fe200048070a1 */
[----:B------:R-:W-:Y:S01]  /*6d30*/  FFMA R29, R81, R110, R29 ;  /* 0x0000006e511d7223 */ /* 0x000fe2000000001d */
[C---:B------:R-:W-:Y:S01]  /*6d40*/  FMUL R30, R78.reuse, R34 ;  /* 0x000000224e1e7220 */ /* 0x040fe20000400000 */
[----:B------:R-:W-:Y:S01]  /*6d50*/  F2FP.SATFINITE.E4M3.F32.PACK_AB_MERGE_C R162, R31, R26, RZ ;  /* 0x0000001a1fa2723e */ /* 0x000fe200048070ff */
[C---:B------:R-:W-:Y:S01]  /*6d60*/  FMUL R35, R78.reuse, R35 ;  /* 0x000000234e237220 */ /* 0x040fe20000400000 */
[--C-:B------:R-:W-:Y:S02]  /*6d70*/  HADD2.F32 R115, -RZ, R116.reuse.H0_H0 ;  /* 0x20000074ff737230 */ /* 0x100fe40000004100 */
[----:B------:R-:W-:Y:S01]  /*6d80*/  FFMA R30, R81, R111, R30 ;  /* 0x0000006f511e7223 */ /* 0x000fe2000000001e */
[----:B------:R-:W-:Y:S01]  /*6d90*/  F2FP.SATFINITE.E4M3.F32.PACK_AB_MERGE_C R162, R25, R24, R162 ;  /* 0x0000001819a2723e */ /* 0x000fe200048070a2 */
[C---:B------:R-:W-:Y:S01]  /*6da0*/  FFMA R35, R81.reuse, R112, R35 ;  /* 0x0000007051237223 */ /* 0x040fe20000000023 */
[C---:B------:R-:W-:Y:S01]  /*6db0*/  FFMA R32, R81.reuse, R113, R32 ;  /* 0x0000007151207223 */ /* 0x040fe20000000020 */
[----:B------:R-:W-:Y:S01]  /*6dc0*/  FFMA R33, R81, R114, R33 ;  /* 0x0000007251217223 */ /* 0x000fe20000000021 */
[----:B------:R-:W-:Y:S02]  /*6dd0*/  HADD2.F32 R116, -RZ, R116.H1_H1 ;  /* 0x30000074ff747230 */ /* 0x000fe40000004100 */
        /* <DEDUP_REMOVED lines=9> */
[----:B------:R-:W-:Y:S01]  /*6e70*/  HADD2.F32 R120, -RZ, R120.H1_H1 ;  /* 0x30000078ff787230 */ /* 0x000fe20000004100 */
[----:B------:R1:W-:Y:S01]  /*6e80*/  STS.128 [R178+0x2010], R160 ;  /* 0x002010a0b2007388 */ /* 0x0003e20000000c00 */
[----:B------:R-:W-:Y:S01]  /*6e90*/  F2FP.SATFINITE.E4M3.F32.PACK_AB_MERGE_C R184, R39, R34, RZ ;  /* 0x0000002227b8723e */ /* 0x000fe200048070ff */
[C---:B------:R-:W-:Y:S01]  /*6ea0*/  FMUL R38, R78.reuse, R42 ;  /* 0x0000002a4e267220 */ /* 0x040fe20000400000 */
[C---:B------:R-:W-:Y:S01]  /*6eb0*/  FMUL R43, R78.reuse, R43 ;  /* 0x0000002b4e2b7220 */ /* 0x040fe20000400000 */
[--C-:B------:R-:W-:Y:S01]  /*6ec0*/  HADD2.F32 R123, -RZ, R124.reuse.H0_H0 ;  /* 0x2000007cff7b7230 */ /* 0x100fe20000004100 */
[----:B------:R-:W-:Y:S01]  /*6ed0*/  F2FP.SATFINITE.E4M3.F32.PACK_AB_MERGE_C R184, R33, R32, R184 ;  /* 0x0000002021b8723e */ /* 0x000fe200048070b8 */
[C---:B------:R-:W-:Y:S01]  /*6ee0*/  FFMA R38, R81.reuse, R119, R38 ;  /* 0x0000007751267223 */ /* 0x040fe20000000026 */
        /* <DEDUP_REMOVED lines=12> */
[C---:B------:R-:W-:Y:S01]  /*6fb0*/  FFMA R45, R81.reuse, R126, R45 ;  /* 0x0000007e512d7223 */ /* 0x040fe2000000002d */
[----:B------:R-:W-:Y:S02]  /*6fc0*/  HADD2.F32 R128, -RZ, R128.H1_H1 ;  /* 0x30000080ff807230 */ /* 0x000fe40000004100 */
[C---:B------:R-:W-:Y:S01]  /*6fd0*/  FMUL R46, R78.reuse, R50 ;  /* 0x000000324e2e7220 */ /* 0x040fe20000400000 */
[C---:B------:R-:W-:Y:S01]  /*6fe0*/  FMUL R51, R78.reuse, R51 ;  /* 0x000000334e337220 */ /* 0x040fe20000400000 */
[----:B------:R-:W-:Y:S02]  /*6ff0*/  HADD2.F32 R132, -RZ, R132.H1_H1 ;  /* 0x30000084ff847230 */ /* 0x000fe40000004100 */
[C---:B------:R-:W-:Y:S01]  /*7000*/  FMUL R50, R78.reuse, R54 ;  /* 0x000000364e327220 */ /* 0x040fe20000400000 */
[C---:B------:R-:W-:Y:S01]  /*7010*/  FFMA R46, R81.reuse, R127, R46 ;  /* 0x0000007f512e7223 */ /* 0x040fe2000000002e */
[C---:B------:R-:W-:Y:S01]  /*7020*/  FFMA R51, R81.reuse, R128, R51 ;  /* 0x0000008051337223 */ /* 0x040fe20000000033 */
[C---:B------:R-:W-:Y:S01]  /*7030*/  FMUL R55, R78.reuse, R55 ;  /* 0x000000374e377220 */ /* 0x040fe20000400000 */
[C---:B------:R-:W-:Y:S01]  /*7040*/  FFMA R48, R81.reuse, R129, R48 ;  /* 0x0000008151307223 */ /* 0x040fe20000000030 */
[C---:B------:R-:W-:Y:S01]  /*7050*/  FFMA R49, R81.reuse, R130, R49 ;  /* 0x0000008251317223 */ /* 0x040fe20000000031 */
[--C-:B------:R-:W-:Y:S02]  /*7060*/  HADD2.F32 R135, -RZ, R136.reuse.H0_H0 ;  /* 0x20000088ff877230 */ /* 0x100fe40000004100 */
[C---:B------:R-:W-:Y:S01]  /*7070*/  FFMA R50, R81.reuse, R131, R50 ;  /* 0x0000008351327223 */ /* 0x040fe20000000032 */
[----:B------:R-:W-:Y:S02]  /*7080*/  HADD2.F32 R136, -RZ, R136.H1_H1 ;  /* 0x30000088ff887230 */ /* 0x000fe40000004100 */
[C---:B------:R-:W-:Y:S01]  /*7090*/  FMUL R54, R78.reuse, R58 ;  /* 0x0000003a4e367220 */ /* 0x040fe20000400000 */
        /* <DEDUP_REMOVED lines=16> */
[----:B------:R-:W-:Y:S01]  /*71a0*/  FFMA R63, R81, R140, R63 ;  /* 0x0000008c513f7223 */ /* 0x000fe2000000003f */
[----:B------:R-:W-:Y:S01]  /*71b0*/  FMUL R67, R78, R67 ;  /* 0x000000434e437220 */ /* 0x000fe20000400000 */
[----:B------:R-:W-:Y:S01]  /*71c0*/  F2FP.SATFINITE.E4M3.F32.PACK_AB_MERGE_C R186, R47, R42, RZ ;  /* 0x0000002a2fba723e */ /* 0x000fe200048070ff */
[----:B------:R-:W-:Y:S01]  /*71d0*/  FFMA R60, R81, R83, R60 ;  /* 0x00000053513c7223 */ /* 0x000fe2000000003c */
[----:B------:R-:W-:Y:S01]  /*71e0*/  F2FP.SATFINITE.E4M3.F32.PACK_AB_MERGE_C R187, R51, R46, RZ ;  /* 0x0000002e33bb723e */ /* 0x000fe200048070ff */
[C---:B------:R-:W-:Y:S01]  /*71f0*/  FFMA R61, R81.reuse, R80, R61 ;  /* 0x00000050513d7223 */ /* 0x040fe2000000003d */
[C---:B------:R-:W-:Y:S01]  /*7200*/  FFMA R62, R81.reuse, R85, R62 ;  /* 0x00000055513e7223 */ /* 0x040fe2000000003e */
[----:B------:R-:W-:Y:S01]  /*7210*/  FFMA R67, R81, R82, R67 ;  /* 0x0000005251437223 */ /* 0x000fe20000000043 */
[----:B------:R-:W-:Y:S02]  /*7220*/  F2FP.SATFINITE.E4M3.F32.PACK_AB_MERGE_C R186, R41, R40, R186 ;  /* 0x0000002829ba723e */ /* 0x000fe400048070ba */
[----:B------:R-:W-:Y:S02]  /*7230*/  F2FP.SATFINITE.E4M3.F32.PACK_AB_MERGE_C R187, R45, R44, R187 ;  /* 0x0000002c2dbb723e */ /* 0x000fe400048070bb */
[----:B------:R-:W-:Y:S02]  /*7240*/  F2FP.SATFINITE.E4M3.F32.PACK_AB_MERGE_C R188, R55, R50, RZ ;  /* 0x0000003237bc723e */ /* 0x000fe400048070ff */
[----:B------:R-:W-:Y:S01]  /*7250*/  F2FP.SATFINITE.E4M3.F32.PACK_AB_MERGE_C R189, R59, R54, RZ ;  /* 0x000000363bbd723e */ /* 0x000fe200048070ff */
[----:B------:R1:W-:Y:S01]  /*7260*/  STS.128 [R177+0x2020], R184 ;  /* 0x002020b8b1007388 */ /* 0x0003e20000000c00 */
[----:B------:R-:W-:Y:S02]  /*7270*/  F2FP.SATFINITE.E4M3.F32.PACK_AB_MERGE_C R190, R63, R58, RZ ;  /* 0x0000003a3fbe723e */ /* 0x000fe400048070ff */
[----:B------:R-:W-:Y:S02]  /*7280*/  F2FP.SATFINITE.E4M3.F32.PACK_AB_MERGE_C R183, R67, R62, RZ ;  /* 0x0000003e43b7723e */ /* 0x000fe400048070ff */
[----:B------:R-:W-:Y:S02]  /*7290*/  F2FP.SATFINITE.E4M3.F32.PACK_AB_MERGE_C R188, R49, R48, R188 ;  /* 0x0000003031bc723e */ /* 0x000fe400048070bc */
[----:B------:R-:W-:Y:S02]  /*72a0*/  F2FP.SATFINITE.E4M3.F32.PACK_AB_MERGE_C R189, R53, R52, R189 ;  /* 0x0000003435bd723e */ /* 0x000fe400048070bd */
[----:B------:R-:W-:Y:S02]  /*72b0*/  F2FP.SATFINITE.E4M3.F32.PACK_AB_MERGE_C R190, R57, R56, R190 ;  /* 0x0000003839be723e */ /* 0x000fe400048070be */
[----:B------:R-:W-:Y:S02]  /*72c0*/  F2FP.SATFINITE.E4M3.F32.PACK_AB_MERGE_C R191, R61, R60, R183 ;  /* 0x0000003c3dbf723e */ /* 0x000fe400048070b7 */
[----:B------:R-:W-:Y:S03]  /*72d0*/  IADD3 R76, PT, PT, R76, 0x1, RZ ;  /* 0x000000014c4c7810 */ /* 0x000fe60007ffe0ff */
[----:B------:R1:W-:Y:S01]  /*72e0*/  STS.128 [R176+0x2030], R188 ;  /* 0x002030bcb0007388 */ /* 0x0003e20000000c00 */
[----:B------:R-:W-:Y:S01]  /*72f0*/  @!PT LDS RZ, [RZ] ;  /* 0x00000000fffff984 */ /* 0x000fe20000000800 */
[----:B------:R-:W-:Y:S01]  /*7300*/  @!PT LDS RZ, [RZ] ;  /* 0x00000000fffff984 */ /* 0x000fe20000000800 */
[----:B------:R-:W-:Y:S01]  /*7310*/  @!PT LDS RZ, [RZ] ;  /* 0x00000000fffff984 */ /* 0x000fe20000000800 */
[----:B------:R-:W-:Y:S01]  /*7320*/  @!PT LDS RZ, [RZ] ;  /* 0x00000000fffff984 */ /* 0x000fe20000000800 */
[----:B------:R3:W-:Y:S07]  /*7330*/  MEMBAR.ALL.CTA ;  /* 0x0000000000007992 */ /* 0x0007ee0000008000 */
[----:B---3--:R-:W3:Y:S02]  /*7340*/  FENCE.VIEW.ASYNC.S ;  /* 0x00000000000073c6 */ /* 0x008ee40000000000 */
[----:B---3--:R-:W-:Y:S06]  /*7350*/  BAR.SYNC.DEFER_BLOCKING 0x1, 0x80 ;  /* 0x0042000000007b1d */ /* 0x008fec0000010000 */
[----:B------:R-:W-:Y:S05]  /*7360*/  @P0 BRA `(.L_x_118) ;  /* 0x0000000000340947 */ /* 0x000fea0003800000 */
[----:B------:R-:W-:Y:S01]  /*7370*/  UIADD3 UR12, UPT, UPT, UR43, 0x2200, URZ ;  /* 0x000022002b0c7890 */ /* 0x000fe2000fffe0ff */
[----:B------:R-:W-:Y:S01]  /*7380*/  R2UR UR9, R164 ;  /* 0x00000000a40972ca */ /* 0x000fe200000e0000 */
[----:B------:R-:W-:Y:S01]  /*7390*/  UIADD3 UR10, UP0, UPT, UR46, 0x680, URZ ;  /* 0x000006802e0a7890 */ /* 0x000fe2000ff1e0ff */
[----:B------:R-:W-:Y:S01]  /*73a0*/  R2UR UR8, R155 ;  /* 0x000000009b0872ca */ /* 0x000fe200000e0000 */
[----:B------:R-:W-:Y:S02]  /*73b0*/  UMOV UR7, UR36 ;  /* 0x0000002400077c82 */ /* 0x000fe40008000000 */
[----:B------:R-:W-:Y:S01]  /*73c0*/  IMAD.U32 R179, RZ, RZ, UR12 ;  /* 0x0000000cffb37e24 */ /* 0x000fe2000f8e00ff */
[----:B------:R-:W-:Y:S04]  /*73d0*/  UIADD3.X UR11, UPT, UPT, URZ, UR47, URZ, UP0, !UPT ;  /* 0x0000002fff0b7290 */ /* 0x000fe800087fe4ff */
[----:B------:R-:W-:Y:S03]  /*73e0*/  R2UR UR4, R179 ;  /* 0x00000000b30472ca */ /* 0x000fe600000e0000 */
[----:B------:R-:W-:Y:S02]  /*73f0*/  USHF.L.U32 UR5, UR9, 0x6, URZ ;  /* 0x0000000609057899 */ /* 0x000fe400080006ff */
[----:B------:R-:W-:Y:S09]  /*7400*/  USHF.L.U32 UR6, UR8, 0x7, URZ ;  /* 0x0000000708067899 */ /* 0x000ff200080006ff */
[----:B------:R3:W-:Y:S01]  /*7410*/  UTMASTG.3D [UR4], [UR10] ;  /* 0x000000040a0073b5 */ /* 0x0007e20008010000 */
[----:B------:R0:W-:Y:S01]  /*7420*/  UTMACMDFLUSH ;  /* 0x00000000000079b7 */ /* 0x0001e20000000000 */
[----:B---3--:R-:W-:Y:S04]  /*7430*/  DEPBAR.LE SB0, 0x0 ;  /* 0x000080000000791a */ /* 0x008fe80000000000 */
.L_x_118:
[----:B------:R-:W-:Y:S05]  /*7440*/  BSYNC.RECONVERGENT B0 ;  /* 0x0000000000007941 */ /* 0x000fea0003800200 */
.L_x_117:
[----:B------:R-:W-:Y:S01]  /*7450*/  BAR.SYNC.DEFER_BLOCKING 0x1, 0x80 ;  /* 0x0042000000007b1d */ /* 0x000fe20000010000 */
[----:B------:R-:W-:Y:S01]  /*7460*/  ISETP.NE.AND P2, PT, R180, RZ, PT ;  /* 0x000000ffb400720c */ /* 0x000fe20003f45270 */
[----:B------:R-:W-:Y:S01]  /*7470*/  IMAD.IADD R164, R75, 0x1, R143 ;  /* 0x000000014ba47824 */ /* 0x000fe200078e028f */
[----:B------:R-:W-:Y:S01]  /*7480*/  ISETP.NE.AND P0, PT, R182, 0x2, PT ;  /* 0x00000002b600780c */ /* 0x000fe20003f05270 */
[----:B------:R-:W-:Y:S01]  /*7490*/  IMAD.IADD R155, R77, 0x1, R154 ;  /* 0x000000014d9b7824 */ /* 0x000fe200078e029a */
[----:B------:R-:W-:Y:S02]  /*74a0*/  ISETP.NE.AND P1, PT, R76, 0x4, PT ;  /* 0x000000044c00780c */ /* 0x000fe40003f25270 */
[----:B------:R-:W-:Y:S02]  /*74b0*/  SEL R3, RZ, 0x1, P0 ;  /* 0x00000001ff037807 */ /* 0x000fe40000000000 */
[----:B------:R-:W-:Y:S02]  /*74c0*/  SEL R0, RZ, 0x1, P1 ;  /* 0x00000001ff007807 */ /* 0x000fe40000800000 */
[----:B------:R-:W-:Y:S02]  /*74d0*/  LOP3.LUT R174, R174, R3, RZ, 0x3c, !PT ;  /* 0x00000003aeae7212 */ /* 0x000fe400078e3cff */
[----:B------:R-:W-:Y:S02]  /*74e0*/  LOP3.LUT R175, R175, R0, RZ, 0x3c, !PT ;  /* 0x00000000afaf7212 */ /* 0x000fe400078e3cff */
[----:B------:R-:W-:Y:S02]  /*74f0*/  @P2 R2UR UR36, R171 ;  /* 0x00000000ab2422ca */ /* 0x000fe400000e0000 */
[----:B------:R-:W-:Y:S02]  /*7500*/  SEL R182, R182, RZ, P0 ;  /* 0x000000ffb6b67207 */ /* 0x000fe40000000000 */
[----:B------:R-:W-:Y:S01]  /*7510*/  SEL R76, R76, RZ, P1 ;  /* 0x000000ff4c4c7207 */ /* 0x000fe20000800000 */
[----:B------:R-:W-:Y:S10]  /*7520*/  @P2 BRA `(.L_x_119) ;  /* 0xffffffdc00742947 */ /* 0x000ff4000383ffff */
[----:B------:R-:W-:Y:S05]  /*7530*/  EXIT ;  /* 0x000000000000794d */ /* 0x000fea0003800000 */
.L_x_25:
[----:B--2---:R2:W4:Y:S02]  /*7540*/  SYNCS.PHASECHK.TRANS64.TRYWAIT P0, [R3+URZ+0x130], R2 ;  /* 0x00013002030075a7 */ /* 0x00452400080011ff */
[----:B----4-:R-:W-:Y:S05]  /*7550*/  @!P0 NANOSLEEP.SYNCS 0x989680 ;  /* 0x009896800000895d */ /* 0x010fea0003900000 */
[----:B------:R-:W4:Y:S02]  /*7560*/  @!P0 SYNCS.PHASECHK.TRANS64 P0, [R3+URZ+0x130], R2 ;  /* 0x00013002030085a7 */ /* 0x000f2400080010ff */
[----:B----4-:R-:W-:Y:S05]  /*7570*/  @!P0 BRA `(.L_x_25) ;  /* 0xfffffffc00f08947 */ /* 0x010fea000383ffff */
[----:B------:R-:W-:Y:S05]  /*7580*/  BRA `(.L_x_120) ;  /* 0xffffffa000c47947 */ /* 0x000fea000383ffff */
.L_x_28:
[----:B-1----:R-:W-:-:S07]  /*7590*/  MOV R2, UR33 ;  /* 0x0000002100027c02 */ /* 0x002fce0008000f00 */
.L_x_121:
[----:B-1----:R1:W2:Y:S02]  /*75a0*/  SYNCS.PHASECHK.TRANS64.TRYWAIT P0, [R2+URZ+0x50], R5 ;  /* 0x00005005020075a7 */ /* 0x0022a400080011ff */
[----:B--2---:R-:W-:Y:S05]  /*75b0*/  @!P0 NANOSLEEP.SYNCS 0x989680 ;  /* 0x009896800000895d */ /* 0x004fea0003900000 */
[----:B------:R-:W2:Y:S02]  /*75c0*/  @!P0 SYNCS.PHASECHK.TRANS64 P0, [R2+URZ+0x50], R5 ;  /* 0x00005005020085a7 */ /* 0x000ea400080010ff */
[----:B--2---:R-:W-:Y:S05]  /*75d0*/  @!P0 BRA `(.L_x_121) ;  /* 0xfffffffc00f08947 */ /* 0x004fea000383ffff */
[----:B------:R-:W-:Y:S05]  /*75e0*/  BRA `(.L_x_27) ;  /* 0xffffffa4002c7947 */ /* 0x000fea000383ffff */
.L_x_35:
[----:B-1----:R-:W-:-:S07]  /*75f0*/  MOV R2, UR17 ;  /* 0x0000001100027c02 */ /* 0x002fce0008000f00 */
.L_x_122:
[----:B-1----:R1:W2:Y:S02]  /*7600*/  SYNCS.PHASECHK.TRANS64.TRYWAIT P0, [R2+URZ+0x50], R5 ;  /* 0x00005005020075a7 */ /* 0x0022a400080011ff */
[----:B--2---:R-:W-:Y:S05]  /*7610*/  @!P0 NANOSLEEP.SYNCS 0x989680 ;  /* 0x009896800000895d */ /* 0x004fea0003900000 */
[----:B------:R-:W2:Y:S02]  /*7620*/  @!P0 SYNCS.PHASECHK.TRANS64 P0, [R2+URZ+0x50], R5 ;  /* 0x00005005020085a7 */ /* 0x000ea400080010ff */
[----:B--2---:R-:W-:Y:S05]  /*7630*/  @!P0 BRA `(.L_x_122) ;  /* 0xfffffffc00f08947 */ /* 0x004fea000383ffff */
[----:B------:R-:W-:Y:S05]  /*7640*/  BRA `(.L_x_34) ;  /* 0xffffffa400e87947 */ /* 0x000fea000383ffff */
.L_x_40:
[----:B-1----:R1:W2:Y:S02]  /*7650*/  SYNCS.PHASECHK.TRANS64.TRYWAIT P0, [R2+URZ+0xc0], R3 ;  /* 0x0000c003020075a7 */ /* 0x0022a400080011ff */
[----:B--2---:R-:W-:Y:S05]  /*7660*/  @!P0 NANOSLEEP.SYNCS 0x989680 ;  /* 0x009896800000895d */ /* 0x004fea0003900000 */
[----:B------:R-:W2:Y:S02]  /*7670*/  @!P0 SYNCS.PHASECHK.TRANS64 P0, [R2+URZ+0xc0], R3 ;  /* 0x0000c003020085a7 */ /* 0x000ea400080010ff */
[----:B--2---:R-:W-:Y:S05]  /*7680*/  @!P0 BRA `(.L_x_40) ;  /* 0xfffffffc00f08947 */ /* 0x004fea000383ffff */
[----:B------:R-:W-:Y:S05]  /*7690*/  BRA `(.L_x_123) ;  /* 0xffffffa8008c7947 */ /* 0x000fea000383ffff */
.L_x_44:
[----:B---3--:R-:W-:-:S07]  /*76a0*/  MOV R0, UR5 ;  /* 0x0000000500007c02 */ /* 0x008fce0008000f00 */
.L_x_124:
[----:B-1----:R1:W2:Y:S02]  /*76b0*/  SYNCS.PHASECHK.TRANS64.TRYWAIT P0, [R0+URZ], R3 ;  /* 0x00000003000075a7 */ /* 0x0022a400080011ff */
[----:B--2---:R-:W-:Y:S05]  /*76c0*/  @!P0 NANOSLEEP.SYNCS 0x989680 ;  /* 0x009896800000895d */ /* 0x004fea0003900000 */
[----:B------:R-:W2:Y:S02]  /*76d0*/  @!P0 SYNCS.PHASECHK.TRANS64 P0, [R0+URZ], R3 ;  /* 0x00000003000085a7 */ /* 0x000ea400080010ff */
[----:B--2---:R-:W-:Y:S05]  /*76e0*/  @!P0 BRA `(.L_x_124) ;  /* 0xfffffffc00f08947 */ /* 0x004fea000383ffff */
[----:B------:R-:W-:Y:S05]  /*76f0*/  BRA `(.L_x_125) ;  /* 0xffffffac00fc7947 */ /* 0x000fea000383ffff */
.L_x_45:
[----:B---3--:R-:W-:-:S07]  /*7700*/  MOV R0, UR5 ;  /* 0x0000000500007c02 */ /* 0x008fce0008000f00 */
.L_x_126:
[----:B-1----:R1:W2:Y:S02]  /*7710*/  SYNCS.PHASECHK.TRANS64.TRYWAIT P0, [R0+URZ], R3 ;  /* 0x00000003000075a7 */ /* 0x0022a400080011ff */
[----:B--2---:R-:W-:Y:S05]  /*7720*/  @!P0 NANOSLEEP.SYNCS 0x989680 ;  /* 0x009896800000895d */ /* 0x004fea0003900000 */
[----:B------:R-:W2:Y:S02]  /*7730*/  @!P0 SYNCS.PHASECHK.TRANS64 P0, [R0+URZ], R3 ;  /* 0x00000003000085a7 */ /* 0x000ea400080010ff */
[----:B--2---:R-:W-:Y:S05]  /*7740*/  @!P0 BRA `(.L_x_126) ;  /* 0xfffffffc00f08947 */ /* 0x004fea000383ffff */
[----:B------:R-:W-:Y:S05]  /*7750*/  BRA `(.L_x_127) ;  /* 0xffffffb000087947 */ /* 0x000fea000383ffff */
.L_x_46:
[----:B---3--:R-:W-:-:S07]  /*7760*/  MOV R0, UR5 ;  /* 0x0000000500007c02 */ /* 0x008fce0008000f00 */
.L_x_128:
[----:B-1----:R1:W2:Y:S02]  /*7770*/  SYNCS.PHASECHK.TRANS64.TRYWAIT P0, [R0+URZ], R3 ;  /* 0x00000003000075a7 */ /* 0x0022a400080011ff */
[----:B--2---:R-:W-:Y:S05]  /*7780*/  @!P0 NANOSLEEP.SYNCS 0x989680 ;  /* 0x009896800000895d */ /* 0x004fea0003900000 */
[----:B------:R-:W2:Y:S02]  /*7790*/  @!P0 SYNCS.PHASECHK.TRANS64 P0, [R0+URZ], R3 ;  /* 0x00000003000085a7 */ /* 0x000ea400080010ff */
[----:B--2---:R-:W-:Y:S05]  /*77a0*/  @!P0 BRA `(.L_x_128) ;  /* 0xfffffffc00f08947 */ /* 0x004fea000383ffff */
[----:B------:R-:W-:Y:S05]  /*77b0*/  BRA `(.L_x_129) ;  /* 0xffffffb000147947 */ /* 0x000fea000383ffff */
.L_x_47:
[----:B---3--:R-:W-:-:S07]  /*77c0*/  MOV R0, UR5 ;  /* 0x0000000500007c02 */ /* 0x008fce0008000f00 */
.L_x_130:
[----:B-1----:R1:W2:Y:S02]  /*77d0*/  SYNCS.PHASECHK.TRANS64.TRYWAIT P0, [R0+URZ], R3 ;  /* 0x00000003000075a7 */ /* 0x0022a400080011ff */
[----:B--2---:R-:W-:Y:S05]  /*77e0*/  @!P0 NANOSLEEP.SYNCS 0x989680 ;  /* 0x009896800000895d */ /* 0x004fea0003900000 */
[----:B------:R-:W2:Y:S02]  /*77f0*/  @!P0 SYNCS.PHASECHK.TRANS64 P0, [R0+URZ], R3 ;  /* 0x00000003000085a7 */ /* 0x000ea400080010ff */
[----:B--2---:R-:W-:Y:S05]  /*7800*/  @!P0 BRA `(.L_x_130) ;  /* 0xfffffffc00f08947 */ /* 0x004fea000383ffff */
[----:B------:R-:W-:Y:S05]  /*7810*/  BRA `(.L_x_131) ;  /* 0xffffffb000207947 */ /* 0x000fea000383ffff */
.L_x_48:
[----:B---3--:R-:W-:-:S07]  /*7820*/  MOV R0, UR5 ;  /* 0x0000000500007c02 */ /* 0x008fce0008000f00 */
.L_x_132:
[----:B-1----:R1:W2:Y:S02]  /*7830*/  SYNCS.PHASECHK.TRANS64.TRYWAIT P0, [R0+URZ], R3 ;  /* 0x00000003000075a7 */ /* 0x0022a400080011ff */
[----:B--2---:R-:W-:Y:S05]  /*7840*/  @!P0 NANOSLEEP.SYNCS 0x989680 ;  /* 0x009896800000895d */ /* 0x004fea0003900000 */
[----:B------:R-:W2:Y:S02]  /*7850*/  @!P0 SYNCS.PHASECHK.TRANS64 P0, [R0+URZ], R3 ;  /* 0x00000003000085a7 */ /* 0x000ea400080010ff */
[----:B--2---:R-:W-:Y:S05]  /*7860*/  @!P0 BRA `(.L_x_132) ;  /* 0xfffffffc00f08947 */ /* 0x004fea000383ffff */
[----:B------:R-:W-:Y:S05]  /*7870*/  BRA `(.L_x_133) ;  /* 0xffffffb0002c7947 */ /* 0x000fea000383ffff */
.L_x_49:
[----:B---3--:R-:W-:-:S07]  /*7880*/  MOV R0, UR5 ;  /* 0x0000000500007c02 */ /* 0x008fce0008000f00 */
.L_x_134:
[----:B-1----:R1:W2:Y:S02]  /*7890*/  SYNCS.PHASECHK.TRANS64.TRYWAIT P0, [R0+URZ], R3 ;  /* 0x00000003000075a7 */ /* 0x0022a400080011ff */
[----:B--2---:R-:W-:Y:S05]  /*78a0*/  @!P0 NANOSLEEP.SYNCS 0x989680 ;  /* 0x009896800000895d */ /* 0x004fea0003900000 */
[----:B------:R-:W2:Y:S02]  /*78b0*/  @!P0 SYNCS.PHASECHK.TRANS64 P0, [R0+URZ], R3 ;  /* 0x00000003000085a7 */ /* 0x000ea400080010ff */
[----:B--2---:R-:W-:Y:S05]  /*78c0*/  @!P0 BRA `(.L_x_134) ;  /* 0xfffffffc00f08947 */ /* 0x004fea000383ffff */
[----:B------:R-:W-:Y:S05]  /*78d0*/  BRA `(.L_x_135) ;  /* 0xffffffb000387947 */ /* 0x000fea000383ffff */
.L_x_50:
[----:B---3--:R-:W-:-:S07]  /*78e0*/  MOV R0, UR5 ;  /* 0x0000000500007c02 */ /* 0x008fce0008000f00 */
.L_x_136:
[----:B-1----:R1:W2:Y:S02]  /*78f0*/  SYNCS.PHASECHK.TRANS64.TRYWAIT P0, [R0+URZ], R3 ;  /* 0x00000003000075a7 */ /* 0x0022a400080011ff */
[----:B--2---:R-:W-:Y:S05]  /*7900*/  @!P0 NANOSLEEP.SYNCS 0x989680 ;  /* 0x009896800000895d */ /* 0x004fea0003900000 */
[----:B------:R-:W2:Y:S02]  /*7910*/  @!P0 SYNCS.PHASECHK.TRANS64 P0, [R0+URZ], R3 ;  /* 0x00000003000085a7 */ /* 0x000ea400080010ff */
[----:B--2---:R-:W-:Y:S05]  /*7920*/  @!P0 BRA `(.L_x_136) ;  /* 0xfffffffc00f08947 */ /* 0x004fea000383ffff */
[----:B------:R-:W-:Y:S05]  /*7930*/  BRA `(.L_x_137) ;  /* 0xffffffb000447947 */ /* 0x000fea000383ffff */
.L_x_51:
[----:B---3--:R-:W-:-:S07]  /*7940*/  MOV R0, UR5 ;  /* 0x0000000500007c02 */ /* 0x008fce0008000f00 */
.L_x_138:
[----:B-1----:R1:W2:Y:S02]  /*7950*/  SYNCS.PHASECHK.TRANS64.TRYWAIT P0, [R0+URZ], R3 ;  /* 0x00000003000075a7 */ /* 0x0022a400080011ff */
[----:B--2---:R-:W-:Y:S05]  /*7960*/  @!P0 NANOSLEEP.SYNCS 0x989680 ;  /* 0x009896800000895d */ /* 0x004fea0003900000 */
[----:B------:R-:W2:Y:S02]  /*7970*/  @!P0 SYNCS.PHASECHK.TRANS64 P0, [R0+URZ], R3 ;  /* 0x00000003000085a7 */ /* 0x000ea400080010ff */
[----:B--2---:R-:W-:Y:S05]  /*7980*/  @!P0 BRA `(.L_x_138) ;  /* 0xfffffffc00f08947 */ /* 0x004fea000383ffff */
[----:B------:R-:W-:Y:S05]  /*7990*/  BRA `(.L_x_139) ;  /* 0xffffffb000507947 */ /* 0x000fea000383ffff */
.L_x_52:
[----:B---3--:R-:W-:-:S07]  /*79a0*/  MOV R0, UR5 ;  /* 0x0000000500007c02 */ /* 0x008fce0008000f00 */
.L_x_140:
[----:B-1----:R1:W2:Y:S02]  /*79b0*/  SYNCS.PHASECHK.TRANS64.TRYWAIT P0, [R0+URZ], R3 ;  /* 0x00000003000075a7 */ /* 0x0022a400080011ff */
[----:B--2---:R-:W-:Y:S05]  /*79c0*/  @!P0 NANOSLEEP.SYNCS 0x989680 ;  /* 0x009896800000895d */ /* 0x004fea0003900000 */
[----:B------:R-:W2:Y:S02]  /*79d0*/  @!P0 SYNCS.PHASECHK.TRANS64 P0, [R0+URZ], R3 ;  /* 0x00000003000085a7 */ /* 0x000ea400080010ff */
[----:B--2---:R-:W-:Y:S05]  /*79e0*/  @!P0 BRA `(.L_x_140) ;  /* 0xfffffffc00f08947 */ /* 0x004fea000383ffff */
[----:B------:R-:W-:Y:S05]  /*79f0*/  BRA `(.L_x_141) ;  /* 0xffffffb0005c7947 */ /* 0x000fea000383ffff */
.L_x_55:
[----:B-1----:R1:W2:Y:S02]  /*7a00*/  SYNCS.PHASECHK.TRANS64.TRYWAIT P0, [R0+URZ+0x120], R5 ;  /* 0x00012005000075a7 */ /* 0x0022a400080011ff */
[----:B--2---:R-:W-:Y:S05]  /*7a10*/  @!P0 NANOSLEEP.SYNCS 0x989680 ;  /* 0x009896800000895d */ /* 0x004fea0003900000 */
[----:B------:R-:W2:Y:S02]  /*7a20*/  @!P0 SYNCS.PHASECHK.TRANS64 P0, [R0+URZ+0x120], R5 ;  /* 0x00012005000085a7 */ /* 0x000ea400080010ff */
[----:B--2---:R-:W-:Y:S05]  /*7a30*/  @!P0 BRA `(.L_x_55) ;  /* 0xfffffffc00f08947 */ /* 0x004fea000383ffff */
[----:B------:R-:W-:Y:S05]  /*7a40*/  BRA `(.L_x_142) ;  /* 0xffffffb000bc7947 */ /* 0x000fea000383ffff */
.L_x_56:
[----:B------:R-:W-:-:S07]  /*7a50*/  MOV R0, UR5 ;  /* 0x0000000500007c02 */ /* 0x000fce0008000f00 */
.L_x_143:
[----:B-1----:R1:W2:Y:S02]  /*7a60*/  SYNCS.PHASECHK.TRANS64.TRYWAIT P0, [R0+URZ+0xd0], R7 ;  /* 0x0000d007000075a7 */ /* 0x0022a400080011ff */
[----:B--2---:R-:W-:Y:S05]  /*7a70*/  @!P0 NANOSLEEP.SYNCS 0x989680 ;  /* 0x009896800000895d */ /* 0x004fea0003900000 */
[----:B------:R-:W2:Y:S02]  /*7a80*/  @!P0 SYNCS.PHASECHK.TRANS64 P0, [R0+URZ+0xd0], R7 ;  /* 0x0000d007000085a7 */ /* 0x000ea400080010ff */
[----:B--2---:R-:W-:Y:S05]  /*7a90*/  @!P0 BRA `(.L_x_143) ;  /* 0xfffffffc00f08947 */ /* 0x004fea000383ffff */
[----:B------:R-:W-:Y:S05]  /*7aa0*/  BRA `(.L_x_144) ;  /* 0xffffffb000cc7947 */ /* 0x000fea000383ffff */
.L_x_57:
[----:B-1----:R1:W2:Y:S02]  /*7ab0*/  SYNCS.PHASECHK.TRANS64.TRYWAIT P1, [R0+URZ+0xc0], R5 ;  /* 0x0000c005000075a7 */ /* 0x0022a400080211ff */
[----:B--2---:R-:W-:Y:S05]  /*7ac0*/  @!P1 NANOSLEEP.SYNCS 0x989680 ;  /* 0x009896800000995d */ /* 0x004fea0003900000 */
[----:B------:R-:W2:Y:S02]  /*7ad0*/  @!P1 SYNCS.PHASECHK.TRANS64 P1, [R0+URZ+0xc0], R5 ;  /* 0x0000c005000095a7 */ /* 0x000ea400080210ff */
[----:B--2---:R-:W-:Y:S05]  /*7ae0*/  @!P1 BRA `(.L_x_57) ;  /* 0xfffffffc00f09947 */ /* 0x004fea000383ffff */
[----:B------:R-:W-:Y:S05]  /*7af0*/  BRA `(.L_x_145) ;  /* 0xffffffb000fc7947 */ /* 0x000fea000383ffff */
.L_x_60:
[----:B------:R-:W-:-:S07]  /*7b00*/  MOV R0, UR5 ;  /* 0x0000000500007c02 */ /* 0x000fce0008000f00 */
.L_x_146:
[----:B-1----:R1:W2:Y:S02]  /*7b10*/  SYNCS.PHASECHK.TRANS64.TRYWAIT P0, [R0+URZ+0xd0], R3 ;  /* 0x0000d003000075a7 */ /* 0x0022a400080011ff */
[----:B--2---:R-:W-:Y:S05]  /*7b20*/  @!P0 NANOSLEEP.SYNCS 0x989680 ;  /* 0x009896800000895d */ /* 0x004fea0003900000 */
[----:B------:R-:W2:Y:S02]  /*7b30*/  @!P0 SYNCS.PHASECHK.TRANS64 P0, [R0+URZ+0xd0], R3 ;  /* 0x0000d003000085a7 */ /* 0x000ea400080010ff */
[----:B--2---:R-:W-:Y:S05]  /*7b40*/  @!P0 BRA `(.L_x_146) ;  /* 0xfffffffc00f08947 */ /* 0x004fea000383ffff */
[----:B------:R-:W-:Y:S05]  /*7b50*/  BRA `(.L_x_59) ;  /* 0xffffffb400507947 */ /* 0x000fea000383ffff */
.L_x_69:
[----:B-1----:R-:W-:-:S04]  /*7b60*/  MOV R4, UR6 ;  /* 0x0000000600047c02 */ /* 0x002fc80008000f00 */
[----:B------:R1:W2:Y:S03]  /*7b70*/  SYNCS.PHASECHK.TRANS64.TRYWAIT P0, [R4+URZ+0x8], R5 ;  /* 0x00000805040075a7 */ /* 0x0002a600080011ff */
[----:B--2---:R-:W-:Y:S05]  /*7b80*/  @!P0 NANOSLEEP.SYNCS 0x989680 ;  /* 0x009896800000895d */ /* 0x004fea0003900000 */
[----:B------:R-:W2:Y:S02]  /*7b90*/  @!P0 SYNCS.PHASECHK.TRANS64 P0, [R4+URZ+0x8], R5 ;  /* 0x00000805040085a7 */ /* 0x000ea400080010ff */
[----:B--2---:R-:W-:Y:S05]  /*7ba0*/  @!P0 BRA `(.L_x_69) ;  /* 0xfffffffc00ec8947 */ /* 0x004fea000383ffff */
[----:B------:R-:W-:Y:S05]  /*7bb0*/  BRA `(.L_x_68) ;  /* 0xffffffb800047947 */ /* 0x000fea000383ffff */
.L_x_71:
[----:B------:R-:W-:Y:S01]  /*7bc0*/  BSSY B0, `(.L_x_147) ;  /* 0x0000006000007945 */ /* 0x000fe20003800000 */
[----:B------:R-:W-:-:S07]  /*7bd0*/  MOV R15, 0xffffffff ;  /* 0xffffffff000f7802 */ /* 0x000fce0000000f00 */
[----:B-1---5:R-:W-:Y:S05]  /*7be0*/  WARPSYNC.COLLECTIVE R15, `(.L_x_148) ;  /* 0x000000000f0c7348 */ /* 0x022fea0003c00000 */
[----:B------:R-:W-:Y:S02]  /*7bf0*/  ELECT P6, UR79, PT ;  /* 0x00000000004f782f */ /* 0x000fe400038c0000 */
[----:B------:R-:W-:Y:S01]  /*7c00*/  MOV R14, UR79 ;  /* 0x0000004f000e7c02 */ /* 0x000fe20008000f00 */
[----:B-1---5:R-:W-:Y:S10]  /*7c10*/  ENDCOLLECTIVE ;  /* 0x000000000000791b */ /* 0x022ff40003800000 */
.L_x_148:
[----:B------:R-:W-:Y:S05]  /*7c20*/  BSYNC B0 ;  /* 0x0000000000007941 */ /* 0x000fea0003800000 */
.L_x_147:
[----:B------:R-:W-:Y:S05]  /*7c30*/  BRA `(.L_x_149) ;  /* 0xffffffb800347947 */ /* 0x000fea000383ffff */
.L_x_73:
[----:B-1----:R-:W-:-:S04]  /*7c40*/  MOV R2, UR6 ;  /* 0x0000000600027c02 */ /* 0x002fc80008000f00 */
[----:B------:R1:W2:Y:S03]  /*7c50*/  SYNCS.PHASECHK.TRANS64.TRYWAIT P0, [R2+URZ+0x8], R3 ;  /* 0x00000803020075a7 */ /* 0x0002a600080011ff */
[----:B--2---:R-:W-:Y:S05]  /*7c60*/  @!P0 NANOSLEEP.SYNCS 0x989680 ;  /* 0x009896800000895d */ /* 0x004fea0003900000 */
[----:B------:R-:W2:Y:S02]  /*7c70*/  @!P0 SYNCS.PHASECHK.TRANS64 P0, [R2+URZ+0x8], R3 ;  /* 0x00000803020085a7 */ /* 0x000ea400080010ff */
[----:B--2---:R-:W-:Y:S05]  /*7c80*/  @!P0 BRA `(.L_x_73) ;  /* 0xfffffffc00ec8947 */ /* 0x004fea000383ffff */
[----:B------:R-:W-:Y:S05]  /*7c90*/  BRA `(.L_x_72) ;  /* 0xffffffb800387947 */ /* 0x000fea000383ffff */
.L_x_74:
[----:B-1----:R1:W2:Y:S02]  /*7ca0*/  SYNCS.PHASECHK.TRANS64.TRYWAIT P0, [R0+URZ+0xc0], R5 ;  /* 0x0000c005000075a7 */ /* 0x0022a400080011ff */
[----:B--2---:R-:W-:Y:S05]  /*7cb0*/  @!P0 NANOSLEEP.SYNCS 0x989680 ;  /* 0x009896800000895d */ /* 0x004fea0003900000 */
[----:B------:R-:W2:Y:S02]  /*7cc0*/  @!P0 SYNCS.PHASECHK.TRANS64 P0, [R0+URZ+0xc0], R5 ;  /* 0x0000c005000085a7 */ /* 0x000ea400080010ff */
[----:B--2---:R-:W-:Y:S05]  /*7cd0*/  @!P0 BRA `(.L_x_74) ;  /* 0xfffffffc00f08947 */ /* 0x004fea000383ffff */
[----:B------:R-:W-:Y:S05]  /*7ce0*/  BRA `(.L_x_150) ;  /* 0xffffffbc00247947 */ /* 0x000fea000383ffff */
.L_x_76:
[----:B------:R-:W-:-:S07]  /*7cf0*/  MOV R0, UR9 ;  /* 0x0000000900007c02 */ /* 0x000fce0008000f00 */
.L_x_151:
[----:B-1----:R1:W2:Y:S02]  /*7d00*/  SYNCS.PHASECHK.TRANS64.TRYWAIT P0, [R0+URZ+0x100], R5 ;  /* 0x00010005000075a7 */ /* 0x0022a400080011ff */
[----:B--2---:R-:W-:Y:S05]  /*7d10*/  @!P0 NANOSLEEP.SYNCS 0x989680 ;  /* 0x009896800000895d */ /* 0x004fea0003900000 */
[----:B------:R-:W2:Y:S02]  /*7d20*/  @!P0 SYNCS.PHASECHK.TRANS64 P0, [R0+URZ+0x100], R5 ;  /* 0x00010005000085a7 */ /* 0x000ea400080010ff */
[----:B--2---:R-:W-:Y:S05]  /*7d30*/  @!P0 BRA `(.L_x_151) ;  /* 0xfffffffc00f08947 */ /* 0x004fea000383ffff */
[----:B------:R-:W-:Y:S05]  /*7d40*/  BRA `(.L_x_152) ;  /* 0xffffffbc00707947 */ /* 0x000fea000383ffff */
.L_x_79:
[----:B------:R-:W-:Y:S07]  /*7d50*/  MOV R0, UR8 ;  /* 0x0000000800007c02 */ /* 0x000fee0008000f00 */
.L_x_153:
[----:B-1----:R1:W2:Y:S02]  /*7d60*/  SYNCS.PHASECHK.TRANS64.TRYWAIT P0, [R0+URZ], R5 ;  /* 0x00000005000075a7 */ /* 0x0022a400080011ff */
[----:B--2---:R-:W-:Y:S05]  /*7d70*/  @!P0 NANOSLEEP.SYNCS 0x989680 ;  /* 0x009896800000895d */ /* 0x004fea0003900000 */
[----:B------:R-:W2:Y:S02]  /*7d80*/  @!P0 SYNCS.PHASECHK.TRANS64 P0, [R0+URZ], R5 ;  /* 0x00000005000085a7 */ /* 0x000ea400080010ff */
[----:B--2---:R-:W-:Y:S05]  /*7d90*/  @!P0 BRA `(.L_x_153) ;  /* 0xfffffffc00f08947 */ /* 0x004fea000383ffff */
[----:B------:R-:W-:Y:S05]  /*7da0*/  BRA `(.L_x_78) ;  /* 0xffffffbc00847947 */ /* 0x000fea000383ffff */
.L_x_83:
[----:B-1----:R-:W-:-:S07]  /*7db0*/  MOV R0, UR8 ;  /* 0x0000000800007c02 */ /* 0x002fce0008000f00 */
.L_x_154:
[----:B-1----:R1:W2:Y:S02]  /*7dc0*/  SYNCS.PHASECHK.TRANS64.TRYWAIT P0, [R0+URZ], R3 ;  /* 0x00000003000075a7 */ /* 0x0022a400080011ff */
[----:B--2---:R-:W-:Y:S05]  /*7dd0*/  @!P0 NANOSLEEP.SYNCS 0x989680 ;  /* 0x009896800000895d */ /* 0x004fea0003900000 */
[----:B------:R-:W2:Y:S02]  /*7de0*/  @!P0 SYNCS.PHASECHK.TRANS64 P0, [R0+URZ], R3 ;  /* 0x00000003000085a7 */ /* 0x000ea400080010ff */
[----:B--2---:R-:W-:Y:S05]  /*7df0*/  @!P0 BRA `(.L_x_154) ;  /* 0xfffffffc00f08947 */ /* 0x004fea000383ffff */
[----:B------:R-:W-:Y:S05]  /*7e00*/  BRA `(.L_x_155) ;  /* 0xffffffc000787947 */ /* 0x000fea000383ffff */
.L_x_84:
[----:B------:R-:W-:-:S07]  /*7e10*/  MOV R0, UR8 ;  /* 0x0000000800007c02 */ /* 0x000fce0008000f00 */
.L_x_156:
[----:B-1----:R1:W2:Y:S02]  /*7e20*/  SYNCS.PHASECHK.TRANS64.TRYWAIT P0, [R0+URZ], R3 ;  /* 0x00000003000075a7 */ /* 0x0022a400080011ff */
[----:B--2---:R-:W-:Y:S05]  /*7e30*/  @!P0 NANOSLEEP.SYNCS 0x989680 ;  /* 0x009896800000895d */ /* 0x004fea0003900000 */
[----:B------:R-:W2:Y:S02]  /*7e40*/  @!P0 SYNCS.PHASECHK.TRANS64 P0, [R0+URZ], R3 ;  /* 0x00000003000085a7 */ /* 0x000ea400080010ff */
[----:B--2---:R-:W-:Y:S05]  /*7e50*/  @!P0 BRA `(.L_x_156) ;  /* 0xfffffffc00f08947 */ /* 0x004fea000383ffff */
[----:B------:R-:W-:Y:S05]  /*7e60*/  BRA `(.L_x_157) ;  /* 0xffffffc000847947 */ /* 0x000fea000383ffff */
.L_x_85:
[----:B------:R-:W-:-:S07]  /*7e70*/  MOV R0, UR8 ;  /* 0x0000000800007c02 */ /* 0x000fce0008000f00 */
.L_x_158:
[----:B-1----:R1:W2:Y:S02]  /*7e80*/  SYNCS.PHASECHK.TRANS64.TRYWAIT P0, [R0+URZ], R3 ;  /* 0x00000003000075a7 */ /* 0x0022a400080011ff */
[----:B--2---:R-:W-:Y:S05]  /*7e90*/  @!P0 NANOSLEEP.SYNCS 0x989680 ;  /* 0x009896800000895d */ /* 0x004fea0003900000 */
[----:B------:R-:W2:Y:S02]  /*7ea0*/  @!P0 SYNCS.PHASECHK.TRANS64 P0, [R0+URZ], R3 ;  /* 0x00000003000085a7 */ /* 0x000ea400080010ff */
[----:B--2---:R-:W-:Y:S05]  /*7eb0*/  @!P0 BRA `(.L_x_158) ;  /* 0xfffffffc00f08947 */ /* 0x004fea000383ffff */
[----:B------:R-:W-:Y:S05]  /*7ec0*/  BRA `(.L_x_159) ;  /* 0xffffffc000907947 */ /* 0x000fea000383ffff */
.L_x_88:
[----:B------:R-:W-:-:S07]  /*7ed0*/  MOV R0, UR7 ;  /* 0x0000000700007c02 */ /* 0x000fce0008000f00 */
.L_x_160:
[----:B-1----:R1:W2:Y:S02]  /*7ee0*/  SYNCS.PHASECHK.TRANS64.TRYWAIT P1, [R0+URZ+0x140], R3 ;  /* 0x00014003000075a7 */ /* 0x0022a400080211ff */
[----:B--2---:R-:W-:Y:S05]  /*7ef0*/  @!P1 NANOSLEEP.SYNCS 0x989680 ;  /* 0x009896800000995d */ /* 0x004fea0003900000 */
[----:B------:R-:W2:Y:S02]  /*7f00*/  @!P1 SYNCS.PHASECHK.TRANS64 P1, [R0+URZ+0x140], R3 ;  /* 0x00014003000095a7 */ /* 0x000ea400080210ff */
[----:B--2---:R-:W-:Y:S05]  /*7f10*/  @!P1 BRA `(.L_x_160) ;  /* 0xfffffffc00f09947 */ /* 0x004fea000383ffff */
[----:B------:R-:W-:Y:S05]  /*7f20*/  BRA `(.L_x_161) ;  /* 0xffffffc000dc7947 */ /* 0x000fea000383ffff */
.L_x_93:
[----:B--2---:R2:W4:Y:S02]  /*7f30*/  SYNCS.PHASECHK.TRANS64.TRYWAIT P0, [R0+URZ+0xc0], R3 ;  /* 0x0000c003000075a7 */ /* 0x00452400080011ff */
[----:B----4-:R-:W-:Y:S05]  /*7f40*/  @!P0 NANOSLEEP.SYNCS 0x989680 ;  /* 0x009896800000895d */ /* 0x010fea0003900000 */
[----:B------:R-:W4:Y:S02]  /*7f50*/  @!P0 SYNCS.PHASECHK.TRANS64 P0, [R0+URZ+0xc0], R3 ;  /* 0x0000c003000085a7 */ /* 0x000f2400080010ff */
[----:B----4-:R-:W-:Y:S05]  /*7f60*/  @!P0 BRA `(.L_x_93) ;  /* 0xfffffffc00f08947 */ /* 0x010fea000383ffff */
[----:B------:R-:W-:Y:S05]  /*7f70*/  BRA `(.L_x_162) ;  /* 0xffffffc400e07947 */ /* 0x000fea000383ffff */
.L_x_96:
[----:B------:R-:W-:Y:S07]  /*7f80*/  MOV R0, UR6 ;  /* 0x0000000600007c02 */ /* 0x000fee0008000f00 */
.L_x_163:
[----:B--2---:R2:W4:Y:S02]  /*7f90*/  SYNCS.PHASECHK.TRANS64.TRYWAIT P0, [R0+URZ+0xb8], R3 ;  /* 0x0000b803000075a7 */ /* 0x00452400080011ff */
[----:B----4-:R-:W-:Y:S05]  /*7fa0*/  @!P0 NANOSLEEP.SYNCS 0x989680 ;  /* 0x009896800000895d */ /* 0x010fea0003900000 */
[----:B------:R-:W4:Y:S02]  /*7fb0*/  @!P0 SYNCS.PHASECHK.TRANS64 P0, [R0+URZ+0xb8], R3 ;  /* 0x0000b803000085a7 */ /* 0x000f2400080010ff */
[----:B----4-:R-:W-:Y:S05]  /*7fc0*/  @!P0 BRA `(.L_x_163) ;  /* 0xfffffffc00f08947 */ /* 0x010fea000383ffff */
[----:B------:R-:W-:Y:S05]  /*7fd0*/  BRA `(.L_x_95) ;  /* 0xffffffc800cc7947 */ /* 0x000fea000383ffff */
.L_x_99:
[----:B------:R-:W-:Y:S07]  /*7fe0*/  MOV R3, UR6 ;  /* 0x0000000600037c02 */ /* 0x000fee0008000f00 */
.L_x_164:
[----:B-1----:R1:W2:Y:S02]  /*7ff0*/  SYNCS.PHASECHK.TRANS64.TRYWAIT P2, [R3+URZ+0xa8], R26 ;  /* 0x0000a81a030075a7 */ /* 0x0022a400080411ff */
[----:B--2---:R-:W-:Y:S05]  /*8000*/  @!P2 NANOSLEEP.SYNCS 0x989680 ;  /* 0x009896800000a95d */ /* 0x004fea0003900000 */
[----:B------:R-:W2:Y:S02]  /*8010*/  @!P2 SYNCS.PHASECHK.TRANS64 P2, [R3+URZ+0xa8], R26 ;  /* 0x0000a81a0300a5a7 */ /* 0x000ea400080410ff */
[----:B--2---:R-:W-:Y:S05]  /*8020*/  @!P2 BRA `(.L_x_164) ;  /* 0xfffffffc00f0a947 */ /* 0x004fea000383ffff */
[----:B------:R-:W-:Y:S05]  /*8030*/  BRA `(.L_x_165) ;  /* 0xffffffcc00607947 */ /* 0x000fea000383ffff */
.L_x_102:
[----:B---3--:R3:W4:Y:S02]  /*8040*/  SYNCS.PHASECHK.TRANS64.TRYWAIT P0, [R0+URZ+0xc0], R3 ;  /* 0x0000c003000075a7 */ /* 0x00872400080011ff */
[----:B----4-:R-:W-:Y:S05]  /*8050*/  @!P0 NANOSLEEP.SYNCS 0x989680 ;  /* 0x009896800000895d */ /* 0x010fea0003900000 */
[----:B------:R-:W4:Y:S02]  /*8060*/  @!P0 SYNCS.PHASECHK.TRANS64 P0, [R0+URZ+0xc0], R3 ;  /* 0x0000c003000085a7 */ /* 0x000f2400080010ff */
[----:B----4-:R-:W-:Y:S05]  /*8070*/  @!P0 BRA `(.L_x_102) ;  /* 0xfffffffc00f08947 */ /* 0x010fea000383ffff */
[----:B------:R-:W-:Y:S05]  /*8080*/  BRA `(.L_x_166) ;  /* 0xffffffd000b07947 */ /* 0x000fea000383ffff */
.L_x_113:
[----:B-1----:R-:W-:Y:S04]  /*8090*/  MOV R0, UR43 ;  /* 0x0000002b00007c02 */ /* 0x002fe80008000f00 */
[----:B------:R1:W2:Y:S03]  /*80a0*/  SYNCS.PHASECHK.TRANS64.TRYWAIT P1, [R0+URZ+0xa0], R3 ;  /* 0x0000a003000075a7 */ /* 0x0002a600080211ff */
[----:B--2---:R-:W-:Y:S05]  /*80b0*/  @!P1 NANOSLEEP.SYNCS 0x989680 ;  /* 0x009896800000995d */ /* 0x004fea0003900000 */
[----:B------:R-:W2:Y:S02]  /*80c0*/  @!P1 SYNCS.PHASECHK.TRANS64 P1, [R0+URZ+0xa0], R3 ;  /* 0x0000a003000095a7 */ /* 0x000ea400080210ff */
[----:B--2---:R-:W-:Y:S05]  /*80d0*/  @!P1 BRA `(.L_x_113) ;  /* 0xfffffffc00ec9947 */ /* 0x004fea000383ffff */
[----:B------:R-:W-:Y:S05]  /*80e0*/  BRA `(.L_x_112) ;  /* 0xffffffdc00ac7947 */ /* 0x000fea000383ffff */
.L_x_115:
[----:B------:R1:W1:Y:S02]  /*80f0*/  SYNCS.PHASECHK.TRANS64.TRYWAIT P1, [R181+URZ+0xe0], R2 ;  /* 0x0000e002b50075a7 */ /* 0x00026400080211ff */
[----:B-1----:R-:W-:Y:S05]  /*8100*/  @!P1 NANOSLEEP.SYNCS 0x989680 ;  /* 0x009896800000995d */ /* 0x002fea0003900000 */
[----:B------:R-:W1:Y:S02]  /*8110*/  @!P1 SYNCS.PHASECHK.TRANS64 P1, [R181+URZ+0xe0], R2 ;  /* 0x0000e002b50095a7 */ /* 0x000e6400080210ff */
[----:B-1----:R-:W-:Y:S05]  /*8120*/  @!P1 BRA `(.L_x_115) ;  /* 0xfffffffc00f09947 */ /* 0x002fea000383ffff */
[----:B------:R-:W-:Y:S05]  /*8130*/  BRA `(.L_x_114) ;  /* 0xffffffdc00f07947 */ /* 0x000fea000383ffff */
        .weak           $__internal_0_$__cuda_sm10x_tcgen05_guardrail_trap_col_being_dealloced_not_returned_by_alloc
        .type           $__internal_0_$__cuda_sm10x_tcgen05_guardrail_trap_col_being_dealloced_not_returned_by_alloc,@function
        .size           $__internal_0_$__cuda_sm10x_tcgen05_guardrail_trap_col_being_dealloced_not_returned_by_alloc,($__internal_1_$__cuda_sm10x_tcgen05_guardrail_trap_phase_invalid_during_alloc - $__internal_0_$__cuda_sm10x_tcgen05_guardrail_trap_col_being_dealloced_not_returned_by_alloc)
$__internal_0_$__cuda_sm10x_tcgen05_guardrail_trap_col_being_dealloced_not_returned_by_alloc:
[----:B------:R-:W-:Y:S05]  /*8140*/  BPT.TRAP 0x1 ;  /* 0x000000040000795c */ /* 0x000fea0000300000 */
[----:B------:R-:W-:-:S04]  /*8150*/  HFMA2 R3, -RZ, RZ, 0, 0 ;  /* 0x00000000ff037431 */ /* 0x000fc800000001ff */
[----:B------:R-:W-:Y:S05]  /*8160*/  RET.REL.NODEC R2 `(_ZN7cutlass13device_kernelINS_4gemm6kernel13GemmUniversalIN4cute5tupleIJiiiiEEENS1_10collective13CollectiveMmaINS1_35MainloopSm100TmaUmmaWarpSpecializedILi10ELi2ELi4ENS5_IJNS4_1CILi2EEENSA_ILi1EEESC_EEEEENS5_IJNSA_ILi256EEENSA_ILi64EEENSA_ILi128EEEEEENS_12float_e4m3_tENS5_IJlSC_lEEESJ_SK_NS4_8TiledMMAINS4_8MMA_AtomIJNS4_10MMA_TraitsINS4_25SM100_MMA_F8F6F4_2x1SM_SSEJSJ_SJ_fSF_SG_NS4_17integral_constantINS4_4UMMA5MajorELSR_0EEESS_NSP_INSQ_7ScaleInELST_0EEESU_EEEEEENS4_6LayoutINS5_IJSC_SC_SC_EEENS5_IJNSA_ILi0EEESZ_SZ_EEEEENS5_IJNS4_10UnderscoreES12_S12_EEEEENS4_18SM100_TMA_2SM_LOADENS4_14ComposedLayoutINS4_7SwizzleILi3ELi4ELi3EEENS4_18smem_ptr_flag_bitsILi8EEENSX_INS5_IJNSA_ILi8EEESH_EEENS5_IJSH_SC_EEEEEEEvNS4_8identityES15_S1F_vS1G_EENS_8epilogue10collective18CollectiveEpilogueINS1I_23Sm100TmaWarpSpecializedILi1ELi1ELi64ELb0ELb0EEEJNS5_IJSH_SG_SH_EEENS5_IJNSX_ISH_SC_EENSX_ISG_SC_EEEEESJ_SK_SJ_SK_NS1I_6fusion15FusionCallbacksIS1M_NS1R_17LinearCombinationISJ_fSJ_fLNS_15FloatRoundStyleE2EEES1N_S1Q_JEEENS4_5SM1004TMEM4LOAD26SM100_TMEM_LOAD_32dp32b64xENS4_13SM90_TMA_LOADENS16_INS17_ILi2ELi4ELi3EEES1A_NSX_INS5_IJS1B_SG_EEENS5_IJSG_SC_EEEEEEENS4_39AutoVectorizingCopyWithAssumedAlignmentILi128EEENS4_14SM90_TMA_STOREES26_S28_S28_EEEvvEEEEvNT_6ParamsE) ;  /* 0xffffff7c02a47950 */ /* 0x000fea0003c3ffff */
        .weak           $__internal_1_$__cuda_sm10x_tcgen05_guardrail_trap_phase_invalid_during_alloc
        .type           $__internal_1_$__cuda_sm10x_tcgen05_guardrail_trap_phase_invalid_during_alloc,@function
        .size           $__internal_1_$__cuda_sm10x_tcgen05_guardrail_trap_phase_invalid_during_alloc,($__internal_2_$__cuda_sm10x_tcgen05_guardrail_trap_unallocated_columns_being_dealloced - $__internal_1_$__cuda_sm10x_tcgen05_guardrail_trap_phase_invalid_during_alloc)
$__internal_1_$__cuda_sm10x_tcgen05_guardrail_trap_phase_invalid_during_alloc:
[----:B------:R-:W-:Y:S05]  /*8170*/  BPT.TRAP 0x1 ;  /* 0x000000040000795c */ /* 0x000fea0000300000 */
[----:B------:R-:W-:-:S04]  /*8180*/  MOV R3, 0x0 ;  /* 0x0000000000037802 */ /* 0x000fc80000000f00 */
[----:B------:R-:W-:Y:S05]  /*8190*/  RET.REL.NODEC R2 `(_ZN7cutlass13device_kernelINS_4gemm6kernel13GemmUniversalIN4cute5tupleIJiiiiEEENS1_10collective13CollectiveMmaINS1_35MainloopSm100TmaUmmaWarpSpecializedILi10ELi2ELi4ENS5_IJNS4_1CILi2EEENSA_ILi1EEESC_EEEEENS5_IJNSA_ILi256EEENSA_ILi64EEENSA_ILi128EEEEEENS_12float_e4m3_tENS5_IJlSC_lEEESJ_SK_NS4_8TiledMMAINS4_8MMA_AtomIJNS4_10MMA_TraitsINS4_25SM100_MMA_F8F6F4_2x1SM_SSEJSJ_SJ_fSF_SG_NS4_17integral_constantINS4_4UMMA5MajorELSR_0EEESS_NSP_INSQ_7ScaleInELST_0EEESU_EEEEEENS4_6LayoutINS5_IJSC_SC_SC_EEENS5_IJNSA_ILi0EEESZ_SZ_EEEEENS5_IJNS4_10UnderscoreES12_S12_EEEEENS4_18SM100_TMA_2SM_LOADENS4_14ComposedLayoutINS4_7SwizzleILi3ELi4ELi3EEENS4_18smem_ptr_flag_bitsILi8EEENSX_INS5_IJNSA_ILi8EEESH_EEENS5_IJSH_SC_EEEEEEEvNS4_8identityES15_S1F_vS1G_EENS_8epilogue10collective18CollectiveEpilogueINS1I_23Sm100TmaWarpSpecializedILi1ELi1ELi64ELb0ELb0EEEJNS5_IJSH_SG_SH_EEENS5_IJNSX_ISH_SC_EENSX_ISG_SC_EEEEESJ_SK_SJ_SK_NS1I_6fusion15FusionCallbacksIS1M_NS1R_17LinearCombinationISJ_fSJ_fLNS_15FloatRoundStyleE2EEES1N_S1Q_JEEENS4_5SM1004TMEM4LOAD26SM100_TMEM_LOAD_32dp32b64xENS4_13SM90_TMA_LOADENS16_INS17_ILi2ELi4ELi3EEES1A_NSX_INS5_IJS1B_SG_EEENS5_IJSG_SC_EEEEEEENS4_39AutoVectorizingCopyWithAssumedAlignmentILi128EEENS4_14SM90_TMA_STOREES26_S28_S28_EEEvvEEEEvNT_6ParamsE) ;  /* 0xffffff7c02987950 */ /* 0x000fea0003c3ffff */
        .weak           $__internal_2_$__cuda_sm10x_tcgen05_guardrail_trap_unallocated_columns_being_dealloced
        .type           $__internal_2_$__cuda_sm10x_tcgen05_guardrail_trap_unallocated_columns_being_dealloced,@function
        .size           $__internal_2_$__cuda_sm10x_tcgen05_guardrail_trap_unallocated_columns_being_dealloced,(.L_x_168 - $__internal_2_$__cuda_sm10x_tcgen05_guardrail_trap_unallocated_columns_being_dealloced)
$__internal_2_$__cuda_sm10x_tcgen05_guardrail_trap_unallocated_columns_being_dealloced:
[----:B------:R-:W-:Y:S05]  /*81a0*/  BPT.TRAP 0x1 ;  /* 0x000000040000795c */ /* 0x000fea0000300000 */
[----:B------:R-:W-:-:S04]  /*81b0*/  HFMA2 R3, -RZ, RZ, 0, 0 ;  /* 0x00000000ff037431 */ /* 0x000fc800000001ff */
[----:B------:R-:W-:Y:S05]  /*81c0*/  RET.REL.NODEC R2 `(_ZN7cutlass13device_kernelINS_4gemm6kernel13GemmUniversalIN4cute5tupleIJiiiiEEENS1_10collective13CollectiveMmaINS1_35MainloopSm100TmaUmmaWarpSpecializedILi10ELi2ELi4ENS5_IJNS4_1CILi2EEENSA_ILi1EEESC_EEEEENS5_IJNSA_ILi256EEENSA_ILi64EEENSA_ILi128EEEEEENS_12float_e4m3_tENS5_IJlSC_lEEESJ_SK_NS4_8TiledMMAINS4_8MMA_AtomIJNS4_10MMA_TraitsINS4_25SM100_MMA_F8F6F4_2x1SM_SSEJSJ_SJ_fSF_SG_NS4_17integral_constantINS4_4UMMA5MajorELSR_0EEESS_NSP_INSQ_7ScaleInELST_0EEESU_EEEEEENS4_6LayoutINS5_IJSC_SC_SC_EEENS5_IJNSA_ILi0EEESZ_SZ_EEEEENS5_IJNS4_10UnderscoreES12_S12_EEEEENS4_18SM100_TMA_2SM_LOADENS4_14ComposedLayoutINS4_7SwizzleILi3ELi4ELi3EEENS4_18smem_ptr_flag_bitsILi8EEENSX_INS5_IJNSA_ILi8EEESH_EEENS5_IJSH_SC_EEEEEEEvNS4_8identityES15_S1F_vS1G_EENS_8epilogue10collective18CollectiveEpilogueINS1I_23Sm100TmaWarpSpecializedILi1ELi1ELi64ELb0ELb0EEEJNS5_IJSH_SG_SH_EEENS5_IJNSX_ISH_SC_EENSX_ISG_SC_EEEEESJ_SK_SJ_SK_NS1I_6fusion15FusionCallbacksIS1M_NS1R_17LinearCombinationISJ_fSJ_fLNS_15FloatRoundStyleE2EEES1N_S1Q_JEEENS4_5SM1004TMEM4LOAD26SM100_TMEM_LOAD_32dp32b64xENS4_13SM90_TMA_LOADENS16_INS17_ILi2ELi4ELi3EEES1A_NSX_INS5_IJS1B_SG_EEENS5_IJSG_SC_EEEEEEENS4_39AutoVectorizingCopyWithAssumedAlignmentILi128EEENS4_14SM90_TMA_STOREES26_S28_S28_EEEvvEEEEvNT_6ParamsE) ;  /* 0xffffff7c028c7950 */ /* 0x000fea0003c3ffff */
.L_x_167:
[----:B------:R-:W-:-:S00]  /*81d0*/  BRA `(.L_x_167) ;  /* 0xfffffffc00fc7947 */ /* 0x000fc0000383ffff */
[----:B------:R-:W-:-:S00]  /*81e0*/  NOP ;  /* 0x0000000000007918 */ /* 0x000fc00000000000 */
        /* <DEDUP_REMOVED lines=9> */
.L_x_168:


//--------------------- .nv.global.init           --------------------------
	.section	.nv.global.init,"aw",@progbits
.nv.global.init:
	.type		$str$27,@object
	.size		$str$27,($str$28 - $str$27)
$str$27:
        /*0000*/ 	.byte	0x28, 0x61, 0x64, 0x64, 0x72, 0x65, 0x73, 0x73, 0x20, 0x26, 0x20, 0x6d, 0x61, 0x73, 0x6b, 0x29
        /*0010*/ 	.byte	0x20, 0x3d, 0x3d, 0x20, 0x30, 0x00
	.type		$str$28,@object
	.size		$str$28,($str$26 - $str$28)
$str$28:
        /*0016*/ 	.byte	0x2f, 0x74, 0x6d, 0x70, 0x2f, 0x63, 0x75, 0x74, 0x6c, 0x61, 0x73, 0x73, 0x5f, 0x73, 0x77, 0x65
        /*0026*/ 	.byte	0x65, 0x70, 0x5f, 0x73, 0x72, 0x63, 0x2f, 0x69, 0x6e, 0x63, 0x6c, 0x75, 0x64, 0x65, 0x2f, 0x63
        /*0036*/ 	.byte	0x75, 0x74, 0x65, 0x2f, 0x70, 0x6f, 0x69, 0x6e, 0x74, 0x65, 0x72, 0x5f, 0x66, 0x6c, 0x61, 0x67
        /*0046*/ 	.byte	0x67, 0x65, 0x64, 0x2e, 0x68, 0x70, 0x70, 0x00
	.type		$str$26,@object
	.size		$str$26,($str$25 - $str$26)
$str$26:
        /*004e*/ 	.byte	0x2f, 0x74, 0x6d, 0x70, 0x2f, 0x63, 0x75, 0x74, 0x6c, 0x61, 0x73, 0x73, 0x5f, 0x73, 0x77, 0x65
        /*005e*/ 	.byte	0x65, 0x70, 0x5f, 0x73, 0x72, 0x63, 0x2f, 0x69, 0x6e, 0x63, 0x6c, 0x75, 0x64, 0x65, 0x2f, 0x63
        /*006e*/ 	.byte	0x75, 0x74, 0x65, 0x2f, 0x61, 0x74, 0x6f, 0x6d, 0x2f, 0x63, 0x6f, 0x70, 0x79, 0x5f, 0x74, 0x72
        /*007e*/ 	.byte	0x61, 0x69, 0x74, 0x73, 0x5f, 0x73, 0x6d, 0x31, 0x30, 0x30, 0x2e, 0x68, 0x70, 0x70, 0x00
	.type		$str$25,@object
	.size		$str$25,(__unnamed_1 - $str$25)
$str$25:
        /*008d*/ 	.byte	0x28, 0x28, 0x75, 0x69, 0x6e, 0x74, 0x33, 0x32, 0x5f, 0x74, 0x28, 0x74, 0x68, 0x72, 0x65, 0x61
        /*009d*/ 	.byte	0x64, 0x49, 0x64, 0x78, 0x2e, 0x78, 0x29, 0x20, 0x2f, 0x20, 0x33, 0x32, 0x29, 0x20, 0x25, 0x20
        /*00ad*/ 	.byte	0x34, 0x29, 0x20, 0x3d, 0x3d, 0x20, 0x28, 0x28, 0x28, 0x74, 0x6d, 0x65, 0x6d, 0x5f, 0x61, 0x64
        /*00bd*/ 	.byte	0x64, 0x72, 0x20, 0x3e, 0x3e, 0x20, 0x31, 0x36, 0x29, 0x20, 0x2f, 0x20, 0x33, 0x32, 0x29, 0x20
        /*00cd*/ 	.byte	0x25, 0x20, 0x34, 0x29, 0x00
	.type		__unnamed_1,@object
	.size		__unnamed_1,(__unnamed_2 - __unnamed_1)
__unnamed_1:
        /*00d2*/ 	.byte	0x61, 0x75, 0x74, 0x6f, 0x20, 0x63, 0x75, 0x74, 0x65, 0x3a, 0x3a, 0x61, 0x73, 0x5f, 0x70, 0x6f
        /* <DEDUP_REMOVED lines=24> */
        /*0262*/ 	.byte	0x43, 0x3c, 0x38, 0x31, 0x39, 0x32, 0x3e, 0x3e, 0x3e, 0x3e, 0x5d, 0x00
	.type		__unnamed_2,@object
	.size		__unnamed_2,(.L_2 - __unnamed_2)
__unnamed_2:
        /* <DEDUP_REMOVED lines=42> */
        /*050e*/ 	.byte	0x3e, 0x3e, 0x3e, 0x3e, 0x5d, 0x00
.L_2:


//--------------------- .nv.shared._ZN7cutlass13device_kernelINS_4gemm6kernel13GemmUniversalIN4cute5tupleIJiiiiEEENS1_10collective13CollectiveMmaINS1_35MainloopSm100TmaUmmaWarpSpecializedILi10ELi2ELi4ENS5_IJNS4_1CILi2EEENSA_ILi1EEESC_EEEEENS5_IJNSA_ILi256EEENSA_ILi64EEENSA_ILi128EEEEEENS_12float_e4m3_tENS5_IJlSC_lEEESJ_SK_NS4_8TiledMMAINS4_8MMA_AtomIJNS4_10MMA_TraitsINS4_25SM100_MMA_F8F6F4_2x1SM_SSEJSJ_SJ_fSF_SG_NS4_17integral_constantINS4_4UMMA5MajorELSR_0EEESS_NSP_INSQ_7ScaleInELST_0EEESU_EEEEEENS4_6LayoutINS5_IJSC_SC_SC_EEENS5_IJNSA_ILi0EEESZ_SZ_EEEEENS5_IJNS4_10UnderscoreES12_S12_EEEEENS4_18SM100_TMA_2SM_LOADENS4_14ComposedLayoutINS4_7SwizzleILi3ELi4ELi3EEENS4_18smem_ptr_flag_bitsILi8EEENSX_INS5_IJNSA_ILi8EEESH_EEENS5_IJSH_SC_EEEEEEEvNS4_8identityES15_S1F_vS1G_EENS_8epilogue10collective18CollectiveEpilogueINS1I_23Sm100TmaWarpSpecializedILi1ELi1ELi64ELb0ELb0EEEJNS5_IJSH_SG_SH_EEENS5_IJNSX_ISH_SC_EENSX_ISG_SC_EEEEESJ_SK_SJ_SK_NS1I_6fusion15FusionCallbacksIS1M_NS1R_17LinearCombinationISJ_fSJ_fLNS_15FloatRoundStyleE2EEES1N_S1Q_JEEENS4_5SM1004TMEM4LOAD26SM100_TMEM_LOAD_32dp32b64xENS4_13SM90_TMA_LOADENS16_INS17_ILi2ELi4ELi3EEES1A_NSX_INS5_IJS1B_SG_EEENS5_IJSG_SC_EEEEEEENS4_39AutoVectorizingCopyWithAssumedAlignmentILi128EEENS4_14SM90_TMA_STOREES26_S28_S28_EEEvvEEEEvNT_6ParamsE --------------------------
	.section	.nv.shared._ZN7cutlass13device_kernelINS_4gemm6kernel13GemmUniversalIN4cute5tupleIJiiiiEEENS1_10collective13CollectiveMmaINS1_35MainloopSm100TmaUmmaWarpSpecializedILi10ELi2ELi4ENS5_IJNS4_1CILi2EEENSA_ILi1EEESC_EEEEENS5_IJNSA_ILi256EEENSA_ILi64EEENSA_ILi128EEEEEENS_12float_e4m3_tENS5_IJlSC_lEEESJ_SK_NS4_8TiledMMAINS4_8MMA_AtomIJNS4_10MMA_TraitsINS4_25SM100_MMA_F8F6F4_2x1SM_SSEJSJ_SJ_fSF_SG_NS4_17integral_constantINS4_4UMMA5MajorELSR_0EEESS_NSP_INSQ_7ScaleInELST_0EEESU_EEEEEENS4_6LayoutINS5_IJSC_SC_SC_EEENS5_IJNSA_ILi0EEESZ_SZ_EEEEENS5_IJNS4_10UnderscoreES12_S12_EEEEENS4_18SM100_TMA_2SM_LOADENS4_14ComposedLayoutINS4_7SwizzleILi3ELi4ELi3EEENS4_18smem_ptr_flag_bitsILi8EEENSX_INS5_IJNSA_ILi8EEESH_EEENS5_IJSH_SC_EEEEEEEvNS4_8identityES15_S1F_vS1G_EENS_8epilogue10collective18CollectiveEpilogueINS1I_23Sm100TmaWarpSpecializedILi1ELi1ELi64ELb0ELb0EEEJNS5_IJSH_SG_SH_EEENS5_IJNSX_ISH_SC_EENSX_ISG_SC_EEEEESJ_SK_SJ_SK_NS1I_6fusion15FusionCallbacksIS1M_NS1R_17LinearCombinationISJ_fSJ_fLNS_15FloatRoundStyleE2EEES1N_S1Q_JEEENS4_5SM1004TMEM4LOAD26SM100_TMEM_LOAD_32dp32b64xENS4_13SM90_TMA_LOADENS16_INS17_ILi2ELi4ELi3EEES1A_NSX_INS5_IJS1B_SG_EEENS5_IJSG_SC_EEEEEEENS4_39AutoVectorizingCopyWithAssumedAlignmentILi128EEENS4_14SM90_TMA_STOREES26_S28_S28_EEEvvEEEEvNT_6ParamsE,"aw",@nobits
	.sectionflags	@""
	.align	16
	.zero		1024


//--------------------- .nv.shared.reserved.0     --------------------------
	.section	.nv.shared.reserved.0,"aw",@nobits
	.weak		__nv_reservedSMEM_offset_0_alias
	.size		__nv_reservedSMEM_offset_0_alias, 0, 64
	.other		__nv_reservedSMEM_offset_0_alias,@"STO_CUDA_RESERVED_SHARED STV_DEFAULT"
__nv_reservedSMEM_offset_0_alias:
	.zero		0
.nv.shared.reserved.0:
	.zero		64
	.weak		__nv_reservedSMEM_tcgen05_partition
	.type		__nv_reservedSMEM_tcgen05_partition,@object
	.size		__nv_reservedSMEM_tcgen05_partition,(.L_0 - __nv_reservedSMEM_tcgen05_partition)
__nv_reservedSMEM_tcgen05_partition:
	.zero		32
.L_0:


//--------------------- .nv.global                --------------------------
	.section	.nv.global,"aw",@nobits
.nv.global:
	.type		_ZN39_INTERNAL_b0d0dc44_4_k_cu_c8e309f6_86084cute1_E,@object
	.size		_ZN39_INTERNAL_b0d0dc44_4_k_cu_c8e309f6_86084cute1_E,(_ZN39_INTERNAL_b0d0dc44_4_k_cu_c8e309f6_86084cuda3std3__45__cpo6cbeginE - _ZN39_INTERNAL_b0d0dc44_4_k_cu_c8e309f6_86084cute1_E)
_ZN39_INTERNAL_b0d0dc44_4_k_cu_c8e309f6_86084cute1_E:
	.zero		1
	.type		_ZN39_INTERNAL_b0d0dc44_4_k_cu_c8e309f6_86084cuda3std3__45__cpo6cbeginE,@object
	.size		_ZN39_INTERNAL_b0d0dc44_4_k_cu_c8e309f6_86084cuda3std3__45__cpo6cbeginE,(_ZN39_INTERNAL_b0d0dc44_4_k_cu_c8e309f6_86084cuda3std3__48in_placeE - _ZN39_INTERNAL_b0d0dc44_4_k_cu_c8e309f6_86084cuda3std3__45__cpo6cbeginE)
_ZN39_INTERNAL_b0d0dc44_4_k_cu_c8e309f6_86084cuda3std3__45__cpo6cbeginE:
	.zero		1
	.type		_ZN39_INTERNAL_b0d0dc44_4_k_cu_c8e309f6_86084cuda3std3__48in_placeE,@object
	.size		_ZN39_INTERNAL_b0d0dc44_4_k_cu_c8e309f6_86084cuda3std3__48in_placeE,(_ZN39_INTERNAL_b0d0dc44_4_k_cu_c8e309f6_86084cuda3std6ranges3__45__cpo9iter_moveE - _ZN39_INTERNAL_b0d0dc44_4_k_cu_c8e309f6_86084cuda3std3__48in_placeE)
_ZN39_INTERNAL_b0d0dc44_4_k_cu_c8e309f6_86084cuda3std3__48in_placeE:
	.zero		1
	.type		_ZN39_INTERNAL_b0d0dc44_4_k_cu_c8e309f6_86084cuda3std6ranges3__45__cpo9iter_moveE,@object
	.size		_ZN39_INTERNAL_b0d0dc44_4_k_cu_c8e309f6_86084cuda3std6ranges3__45__cpo9iter_moveE,(_ZN39_INTERNAL_b0d0dc44_4_k_cu_c8e309f6_86084cuda3std3__45__cpo5beginE - _ZN39_INTERNAL_b0d0dc44_4_k_cu_c8e309f6_86084cuda3std6ranges3__45__cpo9iter_moveE)
_ZN39_INTERNAL_b0d0dc44_4_k_cu_c8e309f6_86084cuda3std6ranges3__45__cpo9iter_moveE:
	.zero		1
	.type		_ZN39_INTERNAL_b0d0dc44_4_k_cu_c8e309f6_86084cuda3std3__45__cpo5beginE,@object
	.size		_ZN39_INTERNAL_b0d0dc44_4_k_cu_c8e309f6_86084cuda3std3__45__cpo5beginE,(_ZN39_INTERNAL_b0d0dc44_4_k_cu_c8e309f6_86084cuda3std3__441_GLOBAL__N__b0d0dc44_4_k_cu_c8e309f6_86086ignoreE - _ZN39_INTERNAL_b0d0dc44_4_k_cu_c8e309f6_86084cuda3std3__45__cpo5beginE)
_ZN39_INTERNAL_b0d0dc44_4_k_cu_c8e309f6_86084cuda3std3__45__cpo5beginE:
	.zero		1
	.type		_ZN39_INTERNAL_b0d0dc44_4_k_cu_c8e309f6_86084cuda3std3__441_GLOBAL__N__b0d0dc44_4_k_cu_c8e309f6_86086ignoreE,@object
	.size		_ZN39_INTERNAL_b0d0dc44_4_k_cu_c8e309f6_86084cuda3std3__441_GLOBAL__N__b0d0dc44_4_k_cu_c8e309f6_86086ignoreE,(_ZN39_INTERNAL_b0d0dc44_4_k_cu_c8e309f6_86084cute7productE - _ZN39_INTERNAL_b0d0dc44_4_k_cu_c8e309f6_86084cuda3std3__441_GLOBAL__N__b0d0dc44_4_k_cu_c8e309f6_86086ignoreE)
_ZN39_INTERNAL_b0d0dc44_4_k_cu_c8e309f6_86084cuda3std3__441_GLOBAL__N__b0d0dc44_4_k_cu_c8e309f6_86086ignoreE:
	.zero		1
	.type		_ZN39_INTERNAL_b0d0dc44_4_k_cu_c8e309f6_86084cute7productE,@object
	.size		_ZN39_INTERNAL_b0d0dc44_4_k_cu_c8e309f6_86084cute7productE,(_ZN39_INTERNAL_b0d0dc44_4_k_cu_c8e309f6_86084cuda3std3__45__cpo3endE - _ZN39_INTERNAL_b0d0dc44_4_k_cu_c8e309f6_86084cute7productE)
_ZN39_INTERNAL_b0d0dc44_4_k_cu_c8e309f6_86084cute7productE:
	.zero		1
	.type		_ZN39_INTERNAL_b0d0dc44_4_k_cu_c8e309f6_86084cuda3std3__45__cpo3endE,@object
	.size		_ZN39_INTERNAL_b0d0dc44_4_k_cu_c8e309f6_86084cuda3std3__45__cpo3endE,(_ZN39_INTERNAL_b0d0dc44_4_k_cu_c8e309f6_86084cuda3std3__419piecewise_constructE - _ZN39_INTERNAL_b0d0dc44_4_k_cu_c8e309f6_86084cuda3std3__45__cpo3endE)
_ZN39_INTERNAL_b0d0dc44_4_k_cu_c8e309f6_86084cuda3std3__45__cpo3endE:
	.zero		1
	.type		_ZN39_INTERNAL_b0d0dc44_4_k_cu_c8e309f6_86084cuda3std3__419piecewise_constructE,@object
	.size		_ZN39_INTERNAL_b0d0dc44_4_k_cu_c8e309f6_86084cuda3std3__419piecewise_constructE,(_ZN39_INTERNAL_b0d0dc44_4_k_cu_c8e309f6_86084cuda3std3__45__cpo4cendE - _ZN39_INTERNAL_b0d0dc44_4_k_cu_c8e309f6_86084cuda3std3__419piecewise_constructE)
_ZN39_INTERNAL_b0d0dc44_4_k_cu_c8e309f6_86084cuda3std3__419piecewise_constructE:
	.zero		1
	.type		_ZN39_INTERNAL_b0d0dc44_4_k_cu_c8e309f6_86084cuda3std3__45__cpo4cendE,@object
	.size		_ZN39_INTERNAL_b0d0dc44_4_k_cu_c8e309f6_86084cuda3std3__45__cpo4cendE,(_ZN39_INTERNAL_b0d0dc44_4_k_cu_c8e309f6_86084cuda3std6ranges3__45__cpo4swapE - _ZN39_INTERNAL_b0d0dc44_4_k_cu_c8e309f6_86084cuda3std3__45__cpo4cendE)
_ZN39_INTERNAL_b0d0dc44_4_k_cu_c8e309f6_86084cuda3std3__45__cpo4cendE:
	.zero		1
	.type		_ZN39_INTERNAL_b0d0dc44_4_k_cu_c8e309f6_86084cuda3std6ranges3__45__cpo4swapE,@object
	.size		_ZN39_INTERNAL_b0d0dc44_4_k_cu_c8e309f6_86084cuda3std6ranges3__45__cpo4swapE,(.L_10 - _ZN39_INTERNAL_b0d0dc44_4_k_cu_c8e309f6_86084cuda3std6ranges3__45__cpo4swapE)
_ZN39_INTERNAL_b0d0dc44_4_k_cu_c8e309f6_86084cuda3std6ranges3__45__cpo4swapE:
	.zero		1
.L_10:


//--------------------- .nv.constant0._ZN7cutlass13device_kernelINS_4gemm6kernel13GemmUniversalIN4cute5tupleIJiiiiEEENS1_10collective13CollectiveMmaINS1_35MainloopSm100TmaUmmaWarpSpecializedILi10ELi2ELi4ENS5_IJNS4_1CILi2EEENSA_ILi1EEESC_EEEEENS5_IJNSA_ILi256EEENSA_ILi64EEENSA_ILi128EEEEEENS_12float_e4m3_tENS5_IJlSC_lEEESJ_SK_NS4_8TiledMMAINS4_8MMA_AtomIJNS4_10MMA_TraitsINS4_25SM100_MMA_F8F6F4_2x1SM_SSEJSJ_SJ_fSF_SG_NS4_17integral_constantINS4_4UMMA5MajorELSR_0EEESS_NSP_INSQ_7ScaleInELST_0EEESU_EEEEEENS4_6LayoutINS5_IJSC_SC_SC_EEENS5_IJNSA_ILi0EEESZ_SZ_EEEEENS5_IJNS4_10UnderscoreES12_S12_EEEEENS4_18SM100_TMA_2SM_LOADENS4_14ComposedLayoutINS4_7SwizzleILi3ELi4ELi3EEENS4_18smem_ptr_flag_bitsILi8EEENSX_INS5_IJNSA_ILi8EEESH_EEENS5_IJSH_SC_EEEEEEEvNS4_8identityES15_S1F_vS1G_EENS_8epilogue10collective18CollectiveEpilogueINS1I_23Sm100TmaWarpSpecializedILi1ELi1ELi64ELb0ELb0EEEJNS5_IJSH_SG_SH_EEENS5_IJNSX_ISH_SC_EENSX_ISG_SC_EEEEESJ_SK_SJ_SK_NS1I_6fusion15FusionCallbacksIS1M_NS1R_17LinearCombinationISJ_fSJ_fLNS_15FloatRoundStyleE2EEES1N_S1Q_JEEENS4_5SM1004TMEM4LOAD26SM100_TMEM_LOAD_32dp32b64xENS4_13SM90_TMA_LOADENS16_INS17_ILi2ELi4ELi3EEES1A_NSX_INS5_IJS1B_SG_EEENS5_IJSG_SC_EEEEEEENS4_39AutoVectorizingCopyWithAssumedAlignmentILi128EEENS4_14SM90_TMA_STOREES26_S28_S28_EEEvvEEEEvNT_6ParamsE --------------------------
	.section	.nv.constant0._ZN7cutlass13device_kernelINS_4gemm6kernel13GemmUniversalIN4cute5tupleIJiiiiEEENS1_10collective13CollectiveMmaINS1_35MainloopSm100TmaUmmaWarpSpecializedILi10ELi2ELi4ENS5_IJNS4_1CILi2EEENSA_ILi1EEESC_EEEEENS5_IJNSA_ILi256EEENSA_ILi64EEENSA_ILi128EEEEEENS_12float_e4m3_tENS5_IJlSC_lEEESJ_SK_NS4_8TiledMMAINS4_8MMA_AtomIJNS4_10MMA_TraitsINS4_25SM100_MMA_F8F6F4_2x1SM_SSEJSJ_SJ_fSF_SG_NS4_17integral_constantINS4_4UMMA5MajorELSR_0EEESS_NSP_INSQ_7ScaleInELST_0EEESU_EEEEEENS4_6LayoutINS5_IJSC_SC_SC_EEENS5_IJNSA_ILi0EEESZ_SZ_EEEEENS5_IJNS4_10UnderscoreES12_S12_EEEEENS4_18SM100_TMA_2SM_LOADENS4_14ComposedLayoutINS4_7SwizzleILi3ELi4ELi3EEENS4_18smem_ptr_flag_bitsILi8EEENSX_INS5_IJNSA_ILi8EEESH_EEENS5_IJSH_SC_EEEEEEEvNS4_8identityES15_S1F_vS1G_EENS_8epilogue10collective18CollectiveEpilogueINS1I_23Sm100TmaWarpSpecializedILi1ELi1ELi64ELb0ELb0EEEJNS5_IJSH_SG_SH_EEENS5_IJNSX_ISH_SC_EENSX_ISG_SC_EEEEESJ_SK_SJ_SK_NS1I_6fusion15FusionCallbacksIS1M_NS1R_17LinearCombinationISJ_fSJ_fLNS_15FloatRoundStyleE2EEES1N_S1Q_JEEENS4_5SM1004TMEM4LOAD26SM100_TMEM_LOAD_32dp32b64xENS4_13SM90_TMA_LOADENS16_INS17_ILi2ELi4ELi3EEES1A_NSX_INS5_IJS1B_SG_EEENS5_IJSG_SC_EEEEEEENS4_39AutoVectorizingCopyWithAssumedAlignmentILi128EEENS4_14SM90_TMA_STOREES26_S28_S28_EEEvvEEEEvNT_6ParamsE,"a",@progbits
	.sectionflags	@""
	.align	4
.nv.constant0._ZN7cutlass13device_kernelINS_4gemm6kernel13GemmUniversalIN4cute5tupleIJiiiiEEENS1_10collective13CollectiveMmaINS1_35MainloopSm100TmaUmmaWarpSpecializedILi10ELi2ELi4ENS5_IJNS4_1CILi2EEENSA_ILi1EEESC_EEEEENS5_IJNSA_ILi256EEENSA_ILi64EEENSA_ILi128EEEEEENS_12float_e4m3_tENS5_IJlSC_lEEESJ_SK_NS4_8TiledMMAINS4_8MMA_AtomIJNS4_10MMA_TraitsINS4_25SM100_MMA_F8F6F4_2x1SM_SSEJSJ_SJ_fSF_SG_NS4_17integral_constantINS4_4UMMA5MajorELSR_0EEESS_NSP_INSQ_7ScaleInELST_0EEESU_EEEEEENS4_6LayoutINS5_IJSC_SC_SC_EEENS5_IJNSA_ILi0EEESZ_SZ_EEEEENS5_IJNS4_10UnderscoreES12_S12_EEEEENS4_18SM100_TMA_2SM_LOADENS4_14ComposedLayoutINS4_7SwizzleILi3ELi4ELi3EEENS4_18smem_ptr_flag_bitsILi8EEENSX_INS5_IJNSA_ILi8EEESH_EEENS5_IJSH_SC_EEEEEEEvNS4_8identityES15_S1F_vS1G_EENS_8epilogue10collective18CollectiveEpilogueINS1I_23Sm100TmaWarpSpecializedILi1ELi1ELi64ELb0ELb0EEEJNS5_IJSH_SG_SH_EEENS5_IJNSX_ISH_SC_EENSX_ISG_SC_EEEEESJ_SK_SJ_SK_NS1I_6fusion15FusionCallbacksIS1M_NS1R_17LinearCombinationISJ_fSJ_fLNS_15FloatRoundStyleE2EEES1N_S1Q_JEEENS4_5SM1004TMEM4LOAD26SM100_TMEM_LOAD_32dp32b64xENS4_13SM90_TMA_LOADENS16_INS17_ILi2ELi4ELi3EEES1A_NSX_INS5_IJS1B_SG_EEENS5_IJSG_SC_EEEEEEENS4_39AutoVectorizingCopyWithAssumedAlignmentILi128EEENS4_14SM90_TMA_STOREES26_S28_S28_EEEvvEEEEvNT_6ParamsE:
	.zero		2944


//--------------------- SYMBOLS --------------------------

	.type		.nv.reservedSmem.offset0,@object
	.size		.nv.reservedSmem.offset0,0x4
	.type		.nv.reservedSmem.cap,@object
	.size		.nv.reservedSmem.cap,0x4
	.type		__assertfail,@function
